// auto-generated by cutlass_sweep.gemm — config: {"arch": "sm_90", "cluster_m": 1, "cluster_n": 1, "dtype": "e5m2", "stages": 4, "tile_k": 32, "tile_m": 64, "tile_n": 128}
#include "cutlass/cutlass.h"
#include "cutlass/gemm/collective/collective_builder.hpp"
#include "cutlass/gemm/device/gemm_universal_adapter.h"
#include "cutlass/gemm/kernel/gemm_universal.hpp"
#include "cutlass/epilogue/collective/collective_builder.hpp"

using ElemA = cutlass::float_e5m2_t;
using ElemB = cutlass::float_e5m2_t;
using ElemCD = cutlass::float_e5m2_t;
using Acc  = float;
using TileShape    = cute::Shape<cute::_64, cute::_128, cute::_32>;
using ClusterShape = cute::Shape<cute::_1, cute::_1, cute::_1>;

using CollectiveEpilogue = typename cutlass::epilogue::collective::CollectiveBuilder<
    cutlass::arch::Sm90, cutlass::arch::OpClassTensorOp,
    TileShape, ClusterShape,
    cutlass::epilogue::collective::EpilogueTileAuto,
    Acc, Acc,
    ElemCD, cutlass::layout::RowMajor, 128 / cutlass::sizeof_bits<ElemCD>::value,
    ElemCD, cutlass::layout::RowMajor, 128 / cutlass::sizeof_bits<ElemCD>::value,
    cutlass::epilogue::collective::EpilogueScheduleAuto
  >::CollectiveOp;

using CollectiveMainloop = typename cutlass::gemm::collective::CollectiveBuilder<
    cutlass::arch::Sm90, cutlass::arch::OpClassTensorOp,
    ElemA, cutlass::layout::RowMajor, 128 / cutlass::sizeof_bits<ElemA>::value,
    ElemB, cutlass::layout::ColumnMajor, 128 / cutlass::sizeof_bits<ElemB>::value,
    Acc,
    TileShape, ClusterShape,
    cutlass::gemm::collective::StageCount<4>,
    cutlass::gemm::collective::KernelScheduleAuto
  >::CollectiveOp;

using GemmKernel = cutlass::gemm::kernel::GemmUniversal<
    cute::Shape<int,int,int,int>,
    CollectiveMainloop,
    CollectiveEpilogue
>;
using Gemm = cutlass::gemm::device::GemmUniversalAdapter<GemmKernel>;

// Force the device kernel symbol into the cubin without needing a host main.
auto* _anchor = &cutlass::device_kernel<GemmKernel>;


// ===== COMPILED SASS (sm_90a) =====

	.target	sm_90a

	.elftype	@"ET_EXEC"


//--------------------- .note.nv.tkinfo           --------------------------
	.section	.note.nv.tkinfo,"",@"SHT_NOTE"
	.sectionflags	@"SHF_NOTE_NV_TKINFO"
	.tkinfo
        /*0018*/ 	.word	0x00000002
        /*0030*/ 	.string	""
        /*0030*/ 	.string	"ptxas"
        /*0030*/ 	.string	"Cuda compilation tools, release 13.0, V13.0.88"
        /*0030*/ 	.string	"Build cuda_13.0.r13.0/compiler.36424714_0"
        /*0030*/ 	.string	"-arch sm_90a -m 64 "



//--------------------- .note.nv.cuinfo           --------------------------
	.section	.note.nv.cuinfo,"",@"SHT_NOTE"
	.sectionflags	@"SHF_NOTE_NV_CUINFO"
        /*0018*/ 	.short	0x0002
        /*001a*/ 	.short	0x005a
        /*001c*/ 	.short	0x0082
	.zero		2


//--------------------- .nv.info                  --------------------------
	.section	.nv.info,"",@"SHT_CUDA_INFO"
	.align	4


	//----- nvinfo : EIATTR_REGCOUNT
	.align		4
        /*0000*/ 	.byte	0x04, 0x2f
        /*0002*/ 	.short	(.L_12 - .L_11)
	.align		4
.L_11:
        /*0004*/ 	.word	index@(_ZN7cutlass13device_kernelINS_4gemm6kernel13GemmUniversalIN4cute5tupleIJiiiiEEENS1_10collective13CollectiveMmaINS1_37MainloopSm90TmaGmmaWarpSpecializedFP8ILi4ENS5_IJNS4_1CILi1EEESB_SB_EEENS1_32KernelTmaWarpSpecializedPingpongEEENS5_IJNSA_ILi64EEENSA_ILi128EEENSA_ILi32EEEEEENS_12float_e5m2_tENS5_IJlSB_lEEESJ_SK_NS4_8TiledMMAINS4_8MMA_AtomIJNS4_4SM904GMMA31MMA_64x128x32_F32E5M2E5M2_SS_TNILNSO_7ScaleInE1ELSQ_1EEEEEENS4_6LayoutISC_NS5_IJNSA_ILi0EEESU_SU_EEEEENS5_IJNS4_10UnderscoreESX_SX_EEEEENS4_13SM90_TMA_LOADENS4_14ComposedLayoutINS4_7SwizzleILi1ELi4ELi3EEENS4_18smem_ptr_flag_bitsILi8EEENST_INS5_IJNSA_ILi8EEESH_EEENS5_IJSH_SB_EEEEEEEvNS4_8identityES10_S1A_vS1B_EENS_8epilogue10collective6detail29Sm90TmaWarpSpecializedAdapterINS1E_15DefaultEpilogueISJ_SK_SK_NS1D_6thread17LinearCombinationISJ_Li1EffLNS1I_9ScaleType4KindE0ELNS_15FloatRoundStyleE2ESJ_EENS1_15EpilogueDefaultEEEEEvvEEEEvNT_6ParamsE)
        /*0008*/ 	.word	0x000000a8


	//----- nvinfo : EIATTR_FRAME_SIZE
	.align		4
.L_12:
        /*000c*/ 	.byte	0x04, 0x11
        /*000e*/ 	.short	(.L_14 - .L_13)
	.align		4
.L_13:
        /*0010*/ 	.word	index@(_ZN7cutlass13device_kernelINS_4gemm6kernel13GemmUniversalIN4cute5tupleIJiiiiEEENS1_10collective13CollectiveMmaINS1_37MainloopSm90TmaGmmaWarpSpecializedFP8ILi4ENS5_IJNS4_1CILi1EEESB_SB_EEENS1_32KernelTmaWarpSpecializedPingpongEEENS5_IJNSA_ILi64EEENSA_ILi128EEENSA_ILi32EEEEEENS_12float_e5m2_tENS5_IJlSB_lEEESJ_SK_NS4_8TiledMMAINS4_8MMA_AtomIJNS4_4SM904GMMA31MMA_64x128x32_F32E5M2E5M2_SS_TNILNSO_7ScaleInE1ELSQ_1EEEEEENS4_6LayoutISC_NS5_IJNSA_ILi0EEESU_SU_EEEEENS5_IJNS4_10UnderscoreESX_SX_EEEEENS4_13SM90_TMA_LOADENS4_14ComposedLayoutINS4_7SwizzleILi1ELi4ELi3EEENS4_18smem_ptr_flag_bitsILi8EEENST_INS5_IJNSA_ILi8EEESH_EEENS5_IJSH_SB_EEEEEEEvNS4_8identityES10_S1A_vS1B_EENS_8epilogue10collective6detail29Sm90TmaWarpSpecializedAdapterINS1E_15DefaultEpilogueISJ_SK_SK_NS1D_6thread17LinearCombinationISJ_Li1EffLNS1I_9ScaleType4KindE0ELNS_15FloatRoundStyleE2ESJ_EENS1_15EpilogueDefaultEEEEEvvEEEEvNT_6ParamsE)
        /*0014*/ 	.word	0x00000000


	//----- nvinfo : EIATTR_MIN_STACK_SIZE
	.align		4
.L_14:
        /*0018*/ 	.byte	0x04, 0x12
        /*001a*/ 	.short	(.L_16 - .L_15)
	.align		4
.L_15:
        /*001c*/ 	.word	index@(_ZN7cutlass13device_kernelINS_4gemm6kernel13GemmUniversalIN4cute5tupleIJiiiiEEENS1_10collective13CollectiveMmaINS1_37MainloopSm90TmaGmmaWarpSpecializedFP8ILi4ENS5_IJNS4_1CILi1EEESB_SB_EEENS1_32KernelTmaWarpSpecializedPingpongEEENS5_IJNSA_ILi64EEENSA_ILi128EEENSA_ILi32EEEEEENS_12float_e5m2_tENS5_IJlSB_lEEESJ_SK_NS4_8TiledMMAINS4_8MMA_AtomIJNS4_4SM904GMMA31MMA_64x128x32_F32E5M2E5M2_SS_TNILNSO_7ScaleInE1ELSQ_1EEEEEENS4_6LayoutISC_NS5_IJNSA_ILi0EEESU_SU_EEEEENS5_IJNS4_10UnderscoreESX_SX_EEEEENS4_13SM90_TMA_LOADENS4_14ComposedLayoutINS4_7SwizzleILi1ELi4ELi3EEENS4_18smem_ptr_flag_bitsILi8EEENST_INS5_IJNSA_ILi8EEESH_EEENS5_IJSH_SB_EEEEEEEvNS4_8identityES10_S1A_vS1B_EENS_8epilogue10collective6detail29Sm90TmaWarpSpecializedAdapterINS1E_15DefaultEpilogueISJ_SK_SK_NS1D_6thread17LinearCombinationISJ_Li1EffLNS1I_9ScaleType4KindE0ELNS_15FloatRoundStyleE2ESJ_EENS1_15EpilogueDefaultEEEEEvvEEEEvNT_6ParamsE)
        /*0020*/ 	.word	0x00000000
.L_16:


//--------------------- .nv.compat                --------------------------
	.section	.nv.compat,"",@"SHT_CUDA_COMPAT_INFO"
	.align	4
        /*0000*/ 	.byte	0x02, 0x09, 0x01, 0x00, 0x02, 0x02, 0x04, 0x00, 0x02, 0x05, 0x05, 0x00, 0x03, 0x07, 0x01, 0x01
        /*0010*/ 	.byte	0x02, 0x03, 0x01, 0x00, 0x02, 0x06, 0x01, 0x00, 0x04, 0x0b, 0x08, 0x00, 0x00, 0x00, 0x00, 0x00
        /*0020*/ 	.byte	0x00, 0x00, 0x00, 0x00


//--------------------- .nv.info._ZN7cutlass13device_kernelINS_4gemm6kernel13GemmUniversalIN4cute5tupleIJiiiiEEENS1_10collective13CollectiveMmaINS1_37MainloopSm90TmaGmmaWarpSpecializedFP8ILi4ENS5_IJNS4_1CILi1EEESB_SB_EEENS1_32KernelTmaWarpSpecializedPingpongEEENS5_IJNSA_ILi64EEENSA_ILi128EEENSA_ILi32EEEEEENS_12float_e5m2_tENS5_IJlSB_lEEESJ_SK_NS4_8TiledMMAINS4_8MMA_AtomIJNS4_4SM904GMMA31MMA_64x128x32_F32E5M2E5M2_SS_TNILNSO_7ScaleInE1ELSQ_1EEEEEENS4_6LayoutISC_NS5_IJNSA_ILi0EEESU_SU_EEEEENS5_IJNS4_10UnderscoreESX_SX_EEEEENS4_13SM90_TMA_LOADENS4_14ComposedLayoutINS4_7SwizzleILi1ELi4ELi3EEENS4_18smem_ptr_flag_bitsILi8EEENST_INS5_IJNSA_ILi8EEESH_EEENS5_IJSH_SB_EEEEEEEvNS4_8identityES10_S1A_vS1B_EENS_8epilogue10collective6detail29Sm90TmaWarpSpecializedAdapterINS1E_15DefaultEpilogueISJ_SK_SK_NS1D_6thread17LinearCombinationISJ_Li1EffLNS1I_9ScaleType4KindE0ELNS_15FloatRoundStyleE2ESJ_EENS1_15EpilogueDefaultEEEEEvvEEEEvNT_6ParamsE --------------------------
	.section	.nv.info._ZN7cutlass13device_kernelINS_4gemm6kernel13GemmUniversalIN4cute5tupleIJiiiiEEENS1_10collective13CollectiveMmaINS1_37MainloopSm90TmaGmmaWarpSpecializedFP8ILi4ENS5_IJNS4_1CILi1EEESB_SB_EEENS1_32KernelTmaWarpSpecializedPingpongEEENS5_IJNSA_ILi64EEENSA_ILi128EEENSA_ILi32EEEEEENS_12float_e5m2_tENS5_IJlSB_lEEESJ_SK_NS4_8TiledMMAINS4_8MMA_AtomIJNS4_4SM904GMMA31MMA_64x128x32_F32E5M2E5M2_SS_TNILNSO_7ScaleInE1ELSQ_1EEEEEENS4_6LayoutISC_NS5_IJNSA_ILi0EEESU_SU_EEEEENS5_IJNS4_10UnderscoreESX_SX_EEEEENS4_13SM90_TMA_LOADENS4_14ComposedLayoutINS4_7SwizzleILi1ELi4ELi3EEENS4_18smem_ptr_flag_bitsILi8EEENST_INS5_IJNSA_ILi8EEESH_EEENS5_IJSH_SB_EEEEEEEvNS4_8identityES10_S1A_vS1B_EENS_8epilogue10collective6detail29Sm90TmaWarpSpecializedAdapterINS1E_15DefaultEpilogueISJ_SK_SK_NS1D_6thread17LinearCombinationISJ_Li1EffLNS1I_9ScaleType4KindE0ELNS_15FloatRoundStyleE2ESJ_EENS1_15EpilogueDefaultEEEEEvvEEEEvNT_6ParamsE,"",@"SHT_CUDA_INFO"
	.sectionflags	@""
	.align	4


	//----- nvinfo : EIATTR_CUDA_API_VERSION
	.align		4
        /*0000*/ 	.byte	0x04, 0x37
        /*0002*/ 	.short	(.L_18 - .L_17)
.L_17:
        /*0004*/ 	.word	0x00000082


	//----- nvinfo : EIATTR_KPARAM_INFO
	.align		4
.L_18:
        /*0008*/ 	.byte	0x04, 0x17
        /*000a*/ 	.short	(.L_20 - .L_19)
.L_19:
        /*000c*/ 	.word	0x00000000
        /*0010*/ 	.short	0x0000
        /*0012*/ 	.short	0x0070
        /*0014*/ 	.byte	0x00, 0xf0, 0x01, 0x10


	//----- nvinfo : EIATTR_SPARSE_MMA_MASK
	.align		4
.L_20:
        /*0018*/ 	.byte	0x03, 0x50
        /*001a*/ 	.short	0x0000


	//----- nvinfo : EIATTR_MAXREG_COUNT
	.align		4
        /*001c*/ 	.byte	0x03, 0x1b
        /*001e*/ 	.short	0x00a8


	//----- nvinfo : EIATTR_NUM_BARRIERS
	.align		4
        /*0020*/ 	.byte	0x02, 0x4c
        /*0022*/ 	.byte	0x01
	.zero		1


	//----- nvinfo : EIATTR_MERCURY_ISA_VERSION
	.align		4
        /*0024*/ 	.byte	0x03, 0x5f
        /*0026*/ 	.short	0x0101


	//----- nvinfo : EIATTR_INT_WARP_WIDE_INSTR_OFFSETS
	.align		4
        /*0028*/ 	.byte	0x04, 0x31
        /*002a*/ 	.short	(.L_22 - .L_21)


	//   ....[0]....
.L_21:
        /*002c*/ 	.word	0x00000470


	//   ....[1]....
        /*0030*/ 	.word	0x00000490


	//   ....[2]....
        /*0034*/ 	.word	0x00000510


	//   ....[3]....
        /*0038*/ 	.word	0x00000520


	//   ....[4]....
        /*003c*/ 	.word	0x00000530


	//   ....[5]....
        /*0040*/ 	.word	0x00000550


	//   ....[6]....
        /*0044*/ 	.word	0x000005b0


	//   ....[7]....
        /*0048*/ 	.word	0x000005d0


	//----- nvinfo : EIATTR_COOP_GROUP_MASK_REGIDS
	.align		4
.L_22:
        /*004c*/ 	.byte	0x04, 0x29
        /*004e*/ 	.short	(.L_24 - .L_23)


	//   ....[0]....
.L_23:
        /*0050*/ 	.word	0xffffffff


	//   ....[1]....
        /*0054*/ 	.word	0xffffffff


	//   ....[2]....
        /*0058*/ 	.word	0xffffffff


	//   ....[3]....
        /*005c*/ 	.word	0xffffffff


	//   ....[4]....
        /*0060*/ 	.word	0xffffffff


	//   ....[5]....
        /*0064*/ 	.word	0xffffffff


	//----- nvinfo : EIATTR_COOP_GROUP_INSTR_OFFSETS
	.align		4
.L_24:
        /*0068*/ 	.byte	0x04, 0x28
        /*006a*/ 	.short	(.L_26 - .L_25)


	//   ....[0]....
.L_25:
        /*006c*/ 	.word	0x00000050


	//   ....[1]....
        /*0070*/ 	.word	0x00000080


	//   ....[2]....
        /*0074*/ 	.word	0x00000180


	//   ....[3]....
        /*0078*/ 	.word	0x00000390


	//   ....[4]....
        /*007c*/ 	.word	0x000003d0


	//   ....[5]....
        /*0080*/ 	.word	0x00000410


	//----- nvinfo : EIATTR_REG_RECONFIG
	.align		4
.L_26:
        /*0084*/ 	.byte	0x01, 0x54
	.zero		2


	//----- nvinfo : EIATTR_MBARRIER_INSTR_OFFSETS
	.align		4
        /*0088*/ 	.byte	0x04, 0x39
        /*008a*/ 	.short	(.L_28 - .L_27)


	//   ....[0]....
.L_27:
        /*008c*/ 	.word	0x00000300
        /*0090*/ 	.word	0x000000ff
        /*0094*/ 	.word	0x00000000
        /*0098*/ 	.short	0x0100
        /*009a*/ 	.byte	0x09
	.zero		1


	//   ....[1]....
        /*009c*/ 	.word	0x00000310
        /*00a0*/ 	.word	0x000000ff
        /*00a4*/ 	.word	0x00000020
        /*00a8*/ 	.short	0x0100
        /*00aa*/ 	.byte	0x09
	.zero		1


	//   ....[2]....
        /*00ac*/ 	.word	0x00000320
        /*00b0*/ 	.word	0x000000ff
        /*00b4*/ 	.word	0x00000008
        /*00b8*/ 	.short	0x0100
        /*00ba*/ 	.byte	0x09
	.zero		1


	//   ....[3]....
        /*00bc*/ 	.word	0x00000330
        /*00c0*/ 	.word	0x000000ff
        /*00c4*/ 	.word	0x00000028
        /*00c8*/ 	.short	0x0100
        /*00ca*/ 	.byte	0x09
	.zero		1


	//   ....[4]....
        /*00cc*/ 	.word	0x00000340
        /*00d0*/ 	.word	0x000000ff
        /*00d4*/ 	.word	0x00000010
        /*00d8*/ 	.short	0x0100
        /*00da*/ 	.byte	0x09
	.zero		1


	//   ....[5]....
        /*00dc*/ 	.word	0x00000350
        /*00e0*/ 	.word	0x000000ff
        /*00e4*/ 	.word	0x00000030
        /*00e8*/ 	.short	0x0100
        /*00ea*/ 	.byte	0x09
	.zero		1


	//   ....[6]....
        /*00ec*/ 	.word	0x00000360
        /*00f0*/ 	.word	0x000000ff
        /*00f4*/ 	.word	0x00000018
        /*00f8*/ 	.short	0x0100
        /*00fa*/ 	.byte	0x09
	.zero		1


	//   ....[7]....
        /*00fc*/ 	.word	0x00000370
        /*0100*/ 	.word	0x000000ff
        /*0104*/ 	.word	0x00000038
        /*0108*/ 	.short	0x0100
        /*010a*/ 	.byte	0x09
	.zero		1


	//   ....[8]....
        /*010c*/ 	.word	0x000005f0
        /*0110*/ 	.word	0x000000ff
        /*0114*/ 	.word	0x00000070
        /*0118*/ 	.short	0x0100
        /*011a*/ 	.byte	0x09
	.zero		1


	//   ....[9]....
        /*011c*/ 	.word	0x00000600
        /*0120*/ 	.word	0x000000ff
        /*0124*/ 	.word	0x00000078
        /*0128*/ 	.short	0x0100
        /*012a*/ 	.byte	0x09
	.zero		1


	//   ....[10]....
        /*012c*/ 	.word	0x00000640
        /*0130*/ 	.word	0x000000ff
        /*0134*/ 	.word	0x00000050
        /*0138*/ 	.short	0x0100
        /*013a*/ 	.byte	0x0a
	.zero		1


	//   ....[11]....
        /*013c*/ 	.word	0x00000660
        /*0140*/ 	.word	0x000000ff
        /*0144*/ 	.word	0x00000058
        /*0148*/ 	.short	0x0100
        /*014a*/ 	.byte	0x0a
	.zero		1


	//   ....[12]....
        /*014c*/ 	.word	0x00000670
        /*0150*/ 	.word	0x000000ff
        /*0154*/ 	.word	0x00000060
        /*0158*/ 	.short	0x0100
        /*015a*/ 	.byte	0x0a
	.zero		1


	//   ....[13]....
        /*015c*/ 	.word	0x00000680
        /*0160*/ 	.word	0x000000ff
        /*0164*/ 	.word	0x00000068
        /*0168*/ 	.short	0x0100
        /*016a*/ 	.byte	0x0a
	.zero		1


	//   ....[14]....
        /*016c*/ 	.word	0x00001520
        /*0170*/ 	.word	0x0000000d
        /*0174*/ 	.word	0xfffffff8
        /*0178*/ 	.short	0x010a
        /*017a*/ 	.byte	0x3f
	.zero		1


	//   ....[15]....
        /*017c*/ 	.word	0x00001a00
        /*0180*/ 	.word	0x000000ff
        /*0184*/ 	.word	0x00000000
        /*0188*/ 	.short	0x010a
        /*018a*/ 	.byte	0x04
	.zero		1


	//   ....[16]....
        /*018c*/ 	.word	0x00001a40
        /*0190*/ 	.word	0x000000ff
        /*0194*/ 	.word	0x00000000
        /*0198*/ 	.short	0x010a
        /*019a*/ 	.byte	0x04
	.zero		1


	//   ....[17]....
        /*019c*/ 	.word	0x000022f0
        /*01a0*/ 	.word	0x000000ff
        /*01a4*/ 	.word	0x00000000
        /*01a8*/ 	.short	0x010a
        /*01aa*/ 	.byte	0x10
	.zero		1


	//   ....[18]....
        /*01ac*/ 	.word	0x00002330
        /*01b0*/ 	.word	0x000000ff
        /*01b4*/ 	.word	0x00000000
        /*01b8*/ 	.short	0x010a
        /*01ba*/ 	.byte	0x10
	.zero		1


	//   ....[19]....
        /*01bc*/ 	.word	0x00002950
        /*01c0*/ 	.word	0x000000ff
        /*01c4*/ 	.word	0x00000000
        /*01c8*/ 	.short	0x0101
        /*01ca*/ 	.byte	0x06
	.zero		1


	//   ....[20]....
        /*01cc*/ 	.word	0x00002eb0
        /*01d0*/ 	.word	0x00000091
        /*01d4*/ 	.word	0x00000000
        /*01d8*/ 	.short	0x0101
        /*01da*/ 	.byte	0x20
	.zero		1


	//   ....[21]....
        /*01dc*/ 	.word	0x00002f90
        /*01e0*/ 	.word	0x000000ff
        /*01e4*/ 	.word	0x00000000
        /*01e8*/ 	.short	0x0101
        /*01ea*/ 	.byte	0x04
	.zero		1


	//   ....[22]....
        /*01ec*/ 	.word	0x00002ff0
        /*01f0*/ 	.word	0x0000000d
        /*01f4*/ 	.word	0x00000008
        /*01f8*/ 	.short	0x010a
        /*01fa*/ 	.byte	0x3f
	.zero		1


	//   ....[23]....
        /*01fc*/ 	.word	0x00007810
        /*0200*/ 	.word	0x0000000e
        /*0204*/ 	.word	0x00000000
        /*0208*/ 	.short	0x0101
        /*020a*/ 	.byte	0x20
	.zero		1


	//   ....[24]....
        /*020c*/ 	.word	0x00008290
        /*0210*/ 	.word	0x0000000d
        /*0214*/ 	.word	0x00000020
        /*0218*/ 	.short	0x010a
        /*021a*/ 	.byte	0x3f
	.zero		1


	//   ....[25]....
        /*021c*/ 	.word	0x00008620
        /*0220*/ 	.word	0x00000004
        /*0224*/ 	.word	0x00000078
        /*0228*/ 	.short	0x0101
        /*022a*/ 	.byte	0x3f
	.zero		1


	//   ....[26]....
        /*022c*/ 	.word	0x00008d90
        /*0230*/ 	.word	0x00000005
        /*0234*/ 	.word	0x00000000
        /*0238*/ 	.short	0x010a
        /*023a*/ 	.byte	0x3f
	.zero		1


	//   ....[27]....
        /*023c*/ 	.word	0x00008e10
        /*0240*/ 	.word	0x00000007
        /*0244*/ 	.word	0x00000000
        /*0248*/ 	.short	0x010a
        /*024a*/ 	.byte	0x3f
	.zero		1


	//   ....[28]....
        /*024c*/ 	.word	0x00008ea0
        /*0250*/ 	.word	0x00000006
        /*0254*/ 	.word	0x00000000
        /*0258*/ 	.short	0x010a
        /*025a*/ 	.byte	0x3f
	.zero		1


	//   ....[29]....
        /*025c*/ 	.word	0x00008f30
        /*0260*/ 	.word	0x00000003
        /*0264*/ 	.word	0x00000000
        /*0268*/ 	.short	0x010a
        /*026a*/ 	.byte	0x3f
	.zero		1


	//   ....[30]....
        /*026c*/ 	.word	0x00008f90
        /*0270*/ 	.word	0x0000000d
        /*0274*/ 	.word	0xfffffff8
        /*0278*/ 	.short	0x010a
        /*027a*/ 	.byte	0x3f
	.zero		1


	//   ....[31]....
        /*027c*/ 	.word	0x00008ff0
        /*0280*/ 	.word	0x0000000b
        /*0284*/ 	.word	0x00000000
        /*0288*/ 	.short	0x010a
        /*028a*/ 	.byte	0x3f
	.zero		1


	//   ....[32]....
        /*028c*/ 	.word	0x00009050
        /*0290*/ 	.word	0x00000092
        /*0294*/ 	.word	0x00000000
        /*0298*/ 	.short	0x010a
        /*029a*/ 	.byte	0x3f
	.zero		1


	//   ....[33]....
        /*029c*/ 	.word	0x000090a0
        /*02a0*/ 	.word	0x0000000d
        /*02a4*/ 	.word	0x00000008
        /*02a8*/ 	.short	0x010a
        /*02aa*/ 	.byte	0x3f
	.zero		1


	//   ....[34]....
        /*02ac*/ 	.word	0x00009170
        /*02b0*/ 	.word	0x0000000d
        /*02b4*/ 	.word	0x00000020
        /*02b8*/ 	.short	0x010a
        /*02ba*/ 	.byte	0x3f
	.zero		1


	//   ....[35]....
        /*02bc*/ 	.word	0x00009250
        /*02c0*/ 	.word	0x00000005
        /*02c4*/ 	.word	0x00000000
        /*02c8*/ 	.short	0x010a
        /*02ca*/ 	.byte	0x3f
	.zero		1


	//   ....[36]....
        /*02cc*/ 	.word	0x000092a0
        /*02d0*/ 	.word	0x00000007
        /*02d4*/ 	.word	0x00000000
        /*02d8*/ 	.short	0x010a
        /*02da*/ 	.byte	0x3f
	.zero		1


	//   ....[37]....
        /*02dc*/ 	.word	0x000092f0
        /*02e0*/ 	.word	0x00000006
        /*02e4*/ 	.word	0x00000000
        /*02e8*/ 	.short	0x010a
        /*02ea*/ 	.byte	0x3f
	.zero		1


	//----- nvinfo : EIATTR_NUM_MBARRIERS
	.align		4
.L_28:
        /*02ec*/ 	.byte	0x03, 0x38
        /*02ee*/ 	.short	0x000e


	//----- nvinfo : EIATTR_EXIT_INSTR_OFFSETS
	.align		4
        /*02f0*/ 	.byte	0x04, 0x1c
        /*02f2*/ 	.short	(.L_30 - .L_29)


	//   ....[0]....
.L_29:
        /*02f4*/ 	.word	0x00001200


	//   ....[1]....
        /*02f8*/ 	.word	0x00001260


	//   ....[2]....
        /*02fc*/ 	.word	0x00007fc0


	//   ....[3]....
        /*0300*/ 	.word	0x00007ff0


	//   ....[4]....
        /*0304*/ 	.word	0x00008f80


	//----- nvinfo : EIATTR_MAX_THREADS
	.align		4
.L_30:
        /*0308*/ 	.byte	0x04, 0x05
        /*030a*/ 	.short	(.L_32 - .L_31)
.L_31:
        /*030c*/ 	.word	0x00000180
        /*0310*/ 	.word	0x00000001
        /*0314*/ 	.word	0x00000001


	//----- nvinfo : EIATTR_CRS_STACK_SIZE
	.align		4
.L_32:
        /*0318*/ 	.byte	0x04, 0x1e
        /*031a*/ 	.short	(.L_34 - .L_33)
.L_33:
        /*031c*/ 	.word	0x00000000


	//----- nvinfo : EIATTR_CBANK_PARAM_SIZE
	.align		4
.L_34:
        /*0320*/ 	.byte	0x03, 0x19
        /*0322*/ 	.short	0x0470


	//----- nvinfo : EIATTR_PARAM_CBANK
	.align		4
        /*0324*/ 	.byte	0x04, 0x0a
        /*0326*/ 	.short	(.L_36 - .L_35)
	.align		4
.L_35:
        /*0328*/ 	.word	index@(.nv.constant0._ZN7cutlass13device_kernelINS_4gemm6kernel13GemmUniversalIN4cute5tupleIJiiiiEEENS1_10collective13CollectiveMmaINS1_37MainloopSm90TmaGmmaWarpSpecializedFP8ILi4ENS5_IJNS4_1CILi1EEESB_SB_EEENS1_32KernelTmaWarpSpecializedPingpongEEENS5_IJNSA_ILi64EEENSA_ILi128EEENSA_ILi32EEEEEENS_12float_e5m2_tENS5_IJlSB_lEEESJ_SK_NS4_8TiledMMAINS4_8MMA_AtomIJNS4_4SM904GMMA31MMA_64x128x32_F32E5M2E5M2_SS_TNILNSO_7ScaleInE1ELSQ_1EEEEEENS4_6LayoutISC_NS5_IJNSA_ILi0EEESU_SU_EEEEENS5_IJNS4_10UnderscoreESX_SX_EEEEENS4_13SM90_TMA_LOADENS4_14ComposedLayoutINS4_7SwizzleILi1ELi4ELi3EEENS4_18smem_ptr_flag_bitsILi8EEENST_INS5_IJNSA_ILi8EEESH_EEENS5_IJSH_SB_EEEEEEEvNS4_8identityES10_S1A_vS1B_EENS_8epilogue10collective6detail29Sm90TmaWarpSpecializedAdapterINS1E_15DefaultEpilogueISJ_SK_SK_NS1D_6thread17LinearCombinationISJ_Li1EffLNS1I_9ScaleType4KindE0ELNS_15FloatRoundStyleE2ESJ_EENS1_15EpilogueDefaultEEEEEvvEEEEvNT_6ParamsE)
        /*032c*/ 	.short	0x0210
        /*032e*/ 	.short	0x0470


	//----- nvinfo : EIATTR_SW_WAR
	.align		4
.L_36:
        /*0330*/ 	.byte	0x04, 0x36
        /*0332*/ 	.short	(.L_38 - .L_37)
.L_37:
        /*0334*/ 	.word	0x00000008
.L_38:


//--------------------- .nv.callgraph             --------------------------
	.section	.nv.callgraph,"",@"SHT_CUDA_CALLGRAPH"
	.align	4
	.sectionentsize	8
	.align		4
        /*0000*/ 	.word	0x00000000
	.align		4
        /*0004*/ 	.word	0xffffffff
	.align		4
        /*0008*/ 	.word	0x00000000
	.align		4
        /*000c*/ 	.word	0xfffffffe
	.align		4
        /*0010*/ 	.word	0x00000000
	.align		4
        /*0014*/ 	.word	0xfffffffd
	.align		4
        /*0018*/ 	.word	0x00000000
	.align		4
        /*001c*/ 	.word	0xfffffffc


//--------------------- .nv.constant4             --------------------------
	.section	.nv.constant4,"a",@progbits
	.align	8
	.align		8
.nv.constant4:
        /*0000*/ 	.dword	_ZN39_INTERNAL_0672238d_4_k_cu_da898cbe_45884cuda3std3__45__cpo5beginE
	.align		8
        /*0008*/ 	.dword	_ZN39_INTERNAL_0672238d_4_k_cu_da898cbe_45884cuda3std3__45__cpo3endE
	.align		8
        /*0010*/ 	.dword	_ZN39_INTERNAL_0672238d_4_k_cu_da898cbe_45884cuda3std3__45__cpo6cbeginE
	.align		8
        /*0018*/ 	.dword	_ZN39_INTERNAL_0672238d_4_k_cu_da898cbe_45884cuda3std3__45__cpo4cendE
	.align		8
        /*0020*/ 	.dword	_ZN39_INTERNAL_0672238d_4_k_cu_da898cbe_45884cuda3std3__441_GLOBAL__N__0672238d_4_k_cu_da898cbe_45886ignoreE
	.align		8
        /*0028*/ 	.dword	_ZN39_INTERNAL_0672238d_4_k_cu_da898cbe_45884cuda3std3__419piecewise_constructE
	.align		8
        /*0030*/ 	.dword	_ZN39_INTERNAL_0672238d_4_k_cu_da898cbe_45884cuda3std3__48in_placeE
	.align		8
        /*0038*/ 	.dword	_ZN39_INTERNAL_0672238d_4_k_cu_da898cbe_45884cuda3std6ranges3__45__cpo4swapE
	.align		8
        /*0040*/ 	.dword	_ZN39_INTERNAL_0672238d_4_k_cu_da898cbe_45884cuda3std6ranges3__45__cpo9iter_moveE
	.align		8
        /*0048*/ 	.dword	_ZN39_INTERNAL_0672238d_4_k_cu_da898cbe_45884cute7productE
	.align		8
        /*0050*/ 	.dword	_ZN39_INTERNAL_0672238d_4_k_cu_da898cbe_45884cute1_E


//--------------------- .text._ZN7cutlass13device_kernelINS_4gemm6kernel13GemmUniversalIN4cute5tupleIJiiiiEEENS1_10collective13CollectiveMmaINS1_37MainloopSm90TmaGmmaWarpSpecializedFP8ILi4ENS5_IJNS4_1CILi1EEESB_SB_EEENS1_32KernelTmaWarpSpecializedPingpongEEENS5_IJNSA_ILi64EEENSA_ILi128EEENSA_ILi32EEEEEENS_12float_e5m2_tENS5_IJlSB_lEEESJ_SK_NS4_8TiledMMAINS4_8MMA_AtomIJNS4_4SM904GMMA31MMA_64x128x32_F32E5M2E5M2_SS_TNILNSO_7ScaleInE1ELSQ_1EEEEEENS4_6LayoutISC_NS5_IJNSA_ILi0EEESU_SU_EEEEENS5_IJNS4_10UnderscoreESX_SX_EEEEENS4_13SM90_TMA_LOADENS4_14ComposedLayoutINS4_7SwizzleILi1ELi4ELi3EEENS4_18smem_ptr_flag_bitsILi8EEENST_INS5_IJNSA_ILi8EEESH_EEENS5_IJSH_SB_EEEEEEEvNS4_8identityES10_S1A_vS1B_EENS_8epilogue10collective6detail29Sm90TmaWarpSpecializedAdapterINS1E_15DefaultEpilogueISJ_SK_SK_NS1D_6thread17LinearCombinationISJ_Li1EffLNS1I_9ScaleType4KindE0ELNS_15FloatRoundStyleE2ESJ_EENS1_15EpilogueDefaultEEEEEvvEEEEvNT_6ParamsE --------------------------
	.section	.text._ZN7cutlass13device_kernelINS_4gemm6kernel13GemmUniversalIN4cute5tupleIJiiiiEEENS1_10collective13CollectiveMmaINS1_37MainloopSm90TmaGmmaWarpSpecializedFP8ILi4ENS5_IJNS4_1CILi1EEESB_SB_EEENS1_32KernelTmaWarpSpecializedPingpongEEENS5_IJNSA_ILi64EEENSA_ILi128EEENSA_ILi32EEEEEENS_12float_e5m2_tENS5_IJlSB_lEEESJ_SK_NS4_8TiledMMAINS4_8MMA_AtomIJNS4_4SM904GMMA31MMA_64x128x32_F32E5M2E5M2_SS_TNILNSO_7ScaleInE1ELSQ_1EEEEEENS4_6LayoutISC_NS5_IJNSA_ILi0EEESU_SU_EEEEENS5_IJNS4_10UnderscoreESX_SX_EEEEENS4_13SM90_TMA_LOADENS4_14ComposedLayoutINS4_7SwizzleILi1ELi4ELi3EEENS4_18smem_ptr_flag_bitsILi8EEENST_INS5_IJNSA_ILi8EEESH_EEENS5_IJSH_SB_EEEEEEEvNS4_8identityES10_S1A_vS1B_EENS_8epilogue10collective6detail29Sm90TmaWarpSpecializedAdapterINS1E_15DefaultEpilogueISJ_SK_SK_NS1D_6thread17LinearCombinationISJ_Li1EffLNS1I_9ScaleType4KindE0ELNS_15FloatRoundStyleE2ESJ_EENS1_15EpilogueDefaultEEEEEvvEEEEvNT_6ParamsE,"ax",@progbits
	.align	128
.text._ZN7cutlass13device_kernelINS_4gemm6kernel13GemmUniversalIN4cute5tupleIJiiiiEEENS1_10collective13CollectiveMmaINS1_37MainloopSm90TmaGmmaWarpSpecializedFP8ILi4ENS5_IJNS4_1CILi1EEESB_SB_EEENS1_32KernelTmaWarpSpecializedPingpongEEENS5_IJNSA_ILi64EEENSA_ILi128EEENSA_ILi32EEEEEENS_12float_e5m2_tENS5_IJlSB_lEEESJ_SK_NS4_8TiledMMAINS4_8MMA_AtomIJNS4_4SM904GMMA31MMA_64x128x32_F32E5M2E5M2_SS_TNILNSO_7ScaleInE1ELSQ_1EEEEEENS4_6LayoutISC_NS5_IJNSA_ILi0EEESU_SU_EEEEENS5_IJNS4_10UnderscoreESX_SX_EEEEENS4_13SM90_TMA_LOADENS4_14ComposedLayoutINS4_7SwizzleILi1ELi4ELi3EEENS4_18smem_ptr_flag_bitsILi8EEENST_INS5_IJNSA_ILi8EEESH_EEENS5_IJSH_SB_EEEEEEEvNS4_8identityES10_S1A_vS1B_EENS_8epilogue10collective6detail29Sm90TmaWarpSpecializedAdapterINS1E_15DefaultEpilogueISJ_SK_SK_NS1D_6thread17LinearCombinationISJ_Li1EffLNS1I_9ScaleType4KindE0ELNS_15FloatRoundStyleE2ESJ_EENS1_15EpilogueDefaultEEEEEvvEEEEvNT_6ParamsE:
        .type           _ZN7cutlass13device_kernelINS_4gemm6kernel13GemmUniversalIN4cute5tupleIJiiiiEEENS1_10collective13CollectiveMmaINS1_37MainloopSm90TmaGmmaWarpSpecializedFP8ILi4ENS5_IJNS4_1CILi1EEESB_SB_EEENS1_32KernelTmaWarpSpecializedPingpongEEENS5_IJNSA_ILi64EEENSA_ILi128EEENSA_ILi32EEEEEENS_12float_e5m2_tENS5_IJlSB_lEEESJ_SK_NS4_8TiledMMAINS4_8MMA_AtomIJNS4_4SM904GMMA31MMA_64x128x32_F32E5M2E5M2_SS_TNILNSO_7ScaleInE1ELSQ_1EEEEEENS4_6LayoutISC_NS5_IJNSA_ILi0EEESU_SU_EEEEENS5_IJNS4_10UnderscoreESX_SX_EEEEENS4_13SM90_TMA_LOADENS4_14ComposedLayoutINS4_7SwizzleILi1ELi4ELi3EEENS4_18smem_ptr_flag_bitsILi8EEENST_INS5_IJNSA_ILi8EEESH_EEENS5_IJSH_SB_EEEEEEEvNS4_8identityES10_S1A_vS1B_EENS_8epilogue10collective6detail29Sm90TmaWarpSpecializedAdapterINS1E_15DefaultEpilogueISJ_SK_SK_NS1D_6thread17LinearCombinationISJ_Li1EffLNS1I_9ScaleType4KindE0ELNS_15FloatRoundStyleE2ESJ_EENS1_15EpilogueDefaultEEEEEvvEEEEvNT_6ParamsE,@function
        .size           _ZN7cutlass13device_kernelINS_4gemm6kernel13GemmUniversalIN4cute5tupleIJiiiiEEENS1_10collective13CollectiveMmaINS1_37MainloopSm90TmaGmmaWarpSpecializedFP8ILi4ENS5_IJNS4_1CILi1EEESB_SB_EEENS1_32KernelTmaWarpSpecializedPingpongEEENS5_IJNSA_ILi64EEENSA_ILi128EEENSA_ILi32EEEEEENS_12float_e5m2_tENS5_IJlSB_lEEESJ_SK_NS4_8TiledMMAINS4_8MMA_AtomIJNS4_4SM904GMMA31MMA_64x128x32_F32E5M2E5M2_SS_TNILNSO_7ScaleInE1ELSQ_1EEEEEENS4_6LayoutISC_NS5_IJNSA_ILi0EEESU_SU_EEEEENS5_IJNS4_10UnderscoreESX_SX_EEEEENS4_13SM90_TMA_LOADENS4_14ComposedLayoutINS4_7SwizzleILi1ELi4ELi3EEENS4_18smem_ptr_flag_bitsILi8EEENST_INS5_IJNSA_ILi8EEESH_EEENS5_IJSH_SB_EEEEEEEvNS4_8identityES10_S1A_vS1B_EENS_8epilogue10collective6detail29Sm90TmaWarpSpecializedAdapterINS1E_15DefaultEpilogueISJ_SK_SK_NS1D_6thread17LinearCombinationISJ_Li1EffLNS1I_9ScaleType4KindE0ELNS_15FloatRoundStyleE2ESJ_EENS1_15EpilogueDefaultEEEEEvvEEEEvNT_6ParamsE,(.L_x_203 - _ZN7cutlass13device_kernelINS_4gemm6kernel13GemmUniversalIN4cute5tupleIJiiiiEEENS1_10collective13CollectiveMmaINS1_37MainloopSm90TmaGmmaWarpSpecializedFP8ILi4ENS5_IJNS4_1CILi1EEESB_SB_EEENS1_32KernelTmaWarpSpecializedPingpongEEENS5_IJNSA_ILi64EEENSA_ILi128EEENSA_ILi32EEEEEENS_12float_e5m2_tENS5_IJlSB_lEEESJ_SK_NS4_8TiledMMAINS4_8MMA_AtomIJNS4_4SM904GMMA31MMA_64x128x32_F32E5M2E5M2_SS_TNILNSO_7ScaleInE1ELSQ_1EEEEEENS4_6LayoutISC_NS5_IJNSA_ILi0EEESU_SU_EEEEENS5_IJNS4_10UnderscoreESX_SX_EEEEENS4_13SM90_TMA_LOADENS4_14ComposedLayoutINS4_7SwizzleILi1ELi4ELi3EEENS4_18smem_ptr_flag_bitsILi8EEENST_INS5_IJNSA_ILi8EEESH_EEENS5_IJSH_SB_EEEEEEEvNS4_8identityES10_S1A_vS1B_EENS_8epilogue10collective6detail29Sm90TmaWarpSpecializedAdapterINS1E_15DefaultEpilogueISJ_SK_SK_NS1D_6thread17LinearCombinationISJ_Li1EffLNS1I_9ScaleType4KindE0ELNS_15FloatRoundStyleE2ESJ_EENS1_15EpilogueDefaultEEEEEvvEEEEvNT_6ParamsE)
        .other          _ZN7cutlass13device_kernelINS_4gemm6kernel13GemmUniversalIN4cute5tupleIJiiiiEEENS1_10collective13CollectiveMmaINS1_37MainloopSm90TmaGmmaWarpSpecializedFP8ILi4ENS5_IJNS4_1CILi1EEESB_SB_EEENS1_32KernelTmaWarpSpecializedPingpongEEENS5_IJNSA_ILi64EEENSA_ILi128EEENSA_ILi32EEEEEENS_12float_e5m2_tENS5_IJlSB_lEEESJ_SK_NS4_8TiledMMAINS4_8MMA_AtomIJNS4_4SM904GMMA31MMA_64x128x32_F32E5M2E5M2_SS_TNILNSO_7ScaleInE1ELSQ_1EEEEEENS4_6LayoutISC_NS5_IJNSA_ILi0EEESU_SU_EEEEENS5_IJNS4_10UnderscoreESX_SX_EEEEENS4_13SM90_TMA_LOADENS4_14ComposedLayoutINS4_7SwizzleILi1ELi4ELi3EEENS4_18smem_ptr_flag_bitsILi8EEENST_INS5_IJNSA_ILi8EEESH_EEENS5_IJSH_SB_EEEEEEEvNS4_8identityES10_S1A_vS1B_EENS_8epilogue10collective6detail29Sm90TmaWarpSpecializedAdapterINS1E_15DefaultEpilogueISJ_SK_SK_NS1D_6thread17LinearCombinationISJ_Li1EffLNS1I_9ScaleType4KindE0ELNS_15FloatRoundStyleE2ESJ_EENS1_15EpilogueDefaultEEEEEvvEEEEvNT_6ParamsE,@"STO_CUDA_ENTRY STV_DEFAULT"
_ZN7cutlass13device_kernelINS_4gemm6kernel13GemmUniversalIN4cute5tupleIJiiiiEEENS1_10collective13CollectiveMmaINS1_37MainloopSm90TmaGmmaWarpSpecializedFP8ILi4ENS5_IJNS4_1CILi1EEESB_SB_EEENS1_32KernelTmaWarpSpecializedPingpongEEENS5_IJNSA_ILi64EEENSA_ILi128EEENSA_ILi32EEEEEENS_12float_e5m2_tENS5_IJlSB_lEEESJ_SK_NS4_8TiledMMAINS4_8MMA_AtomIJNS4_4SM904GMMA31MMA_64x128x32_F32E5M2E5M2_SS_TNILNSO_7ScaleInE1ELSQ_1EEEEEENS4_6LayoutISC_NS5_IJNSA_ILi0EEESU_SU_EEEEENS5_IJNS4_10UnderscoreESX_SX_EEEEENS4_13SM90_TMA_LOADENS4_14ComposedLayoutINS4_7SwizzleILi1ELi4ELi3EEENS4_18smem_ptr_flag_bitsILi8EEENST_INS5_IJNSA_ILi8EEESH_EEENS5_IJSH_SB_EEEEEEEvNS4_8identityES10_S1A_vS1B_EENS_8epilogue10collective6detail29Sm90TmaWarpSpecializedAdapterINS1E_15DefaultEpilogueISJ_SK_SK_NS1D_6thread17LinearCombinationISJ_Li1EffLNS1I_9ScaleType4KindE0ELNS_15FloatRoundStyleE2ESJ_EENS1_15EpilogueDefaultEEEEEvvEEEEvNT_6ParamsE:
[----:B------:R-:W-:Y:S01]  /*0000*/  LDC R1, c[0x0][0x28] ;  /* 0x00000a00ff017b82 */ /* 0x000fe20000000800 */
[----:B------:R-:W0:Y:S01]  /*0010*/  S2R R8, SR_TID.X ;  /* 0x0000000000087919 */ /* 0x000e220000002100 */
[----:B------:R-:W-:Y:S01]  /*0020*/  ELECT P0, URZ, PT ;  /* 0x00000000003f782f */ /* 0x000fe20003800000 */
[----:B------:R-:W-:Y:S01]  /*0030*/  BSSY B0, `(.L_x_0) ;  /* 0x0000014000007945 */ /* 0x000fe20003800000 */
[----:B0-----:R-:W-:-:S05]  /*0040*/  SHF.R.U32.HI R0, RZ, 0x5, R8 ;  /* 0x00000005ff007819 */ /* 0x001fca0000011608 */
[----:B------:R-:W0:Y:S02]  /*0050*/  SHFL.IDX PT, R2, R0, RZ, 0x1f ;  /* 0x00001fff00027589 */ /* 0x000e2400000e0000 */
[----:B0-----:R-:W-:Y:S02]  /*0060*/  R2UR UR8, R2 ;  /* 0x00000000020872ca */ /* 0x001fe400000e0000 */
[----:B------:R-:W-:-:S05]  /*0070*/  SHF.R.U32.HI R2, RZ, 0x7, R8 ;  /* 0x00000007ff027819 */ /* 0x000fca0000011608 */
[----:B------:R0:W1:Y:S06]  /*0080*/  SHFL.IDX PT, R3, R2, RZ, 0x1f ;  /* 0x00001fff02037589 */ /* 0x00006c00000e0000 */
[----:B------:R-:W-:Y:S02]  /*0090*/  USHF.R.S32.HI UR4, URZ, 0x1f, UR8 ;  /* 0x0000001f3f047899 */ /* 0x000fe40008011408 */
[----:B------:R-:W-:Y:S02]  /*00a0*/  ISETP.NE.OR P0, PT, RZ, UR8, !P0 ;  /* 0x00000008ff007c0c */ /* 0x000fe4000c705670 */
[----:B------:R-:W-:-:S04]  /*00b0*/  ULEA.HI UR4, UR4, UR8, URZ, 0x2 ;  /* 0x0000000804047291 */ /* 0x000fc8000f8f103f */
[----:B------:R-:W-:-:S04]  /*00c0*/  ULOP3.LUT UR4, UR4, 0xfffffffc, URZ, 0xc0, !UPT ;  /* 0xfffffffc04047892 */ /* 0x000fc8000f8ec03f */
[----:B------:R-:W-:-:S03]  /*00d0*/  UIADD3 UR8, UR8, -UR4, URZ ;  /* 0x8000000408087290 */ /* 0x000fc6000fffe03f */
[----:B0-----:R-:W-:Y:S09]  /*00e0*/  @P0 BRA `(.L_x_1) ;  /* 0x0000000000200947 */ /* 0x001ff20003800000 */
[----:B------:R-:W-:Y:S02]  /*00f0*/  ULDC.64 UR4, c[0x0][0x198] ;  /* 0x0000660000047ab9 */ /* 0x000fe40000000a00 */
[----:B------:R-:W-:Y:S02]  /*0100*/  UIADD3 UR6, UP0, UR4, 0xf0, URZ ;  /* 0x000000f004067890 */ /* 0x000fe4000ff1e03f */
[----:B------:R-:W-:Y:S02]  /*0110*/  UIADD3 UR4, UP1, UR4, 0x1f0, URZ ;  /* 0x000001f004047890 */ /* 0x000fe4000ff3e03f */
[----:B------:R-:W-:Y:S02]  /*0120*/  UIADD3.X UR7, URZ, UR5, URZ, UP0, !UPT ;  /* 0x000000053f077290 */ /* 0x000fe400087fe43f */
[----:B------:R-:W-:-:S07]  /*0130*/  UIADD3.X UR5, URZ, UR5, URZ, UP1, !UPT ;  /* 0x000000053f057290 */ /* 0x000fce0008ffe43f */
[----:B------:R0:W-:Y:S02]  /*0140*/  UTMACCTL.PF [UR6] ;  /* 0x00000000060079b9 */ /* 0x0001e40008040000 */
[----:B------:R0:W-:Y:S02]  /*0150*/  UTMACCTL.PF [UR4] ;  /* 0x00000000040079b9 */ /* 0x0001e40008040000 */
[----:B0-----:R-:W-:Y:S01]  /*0160*/  NOP ;  /* 0x0000000000007918 */ /* 0x001fe20000000000 */
.L_x_1:
[----:B------:R-:W-:Y:S05]  /*0170*/  BSYNC B0 ;  /* 0x0000000000007941 */ /* 0x000fea0003800000 */
.L_x_0:
[----:B------:R-:W0:Y:S01]  /*0180*/  SHFL.IDX PT, R4, R0, RZ, 0x1f ;  /* 0x00001fff00047589 */ /* 0x000e2200000e0000 */
[----:B-1----:R-:W-:Y:S01]  /*0190*/  R2UR UR16, R3 ;  /* 0x00000000031072ca */ /* 0x002fe200000e0000 */
[----:B------:R-:W-:-:S04]  /*01a0*/  UISETP.NE.AND UP0, UPT, UR8, 0x3, UPT ;  /* 0x000000030800788c */ /* 0x000fc8000bf05270 */
[----:B------:R-:W-:-:S08]  /*01b0*/  UISETP.EQ.OR UP0, UPT, UR8, URZ, !UP0 ;  /* 0x0000003f0800728c */ /* 0x000fd0000c702670 */
[----:B------:R-:W-:Y:S02]  /*01c0*/  UIADD3 UR24, UR16, -0x1, URZ ;  /* 0xffffffff10187890 */ /* 0x000fe4000fffe03f */
[----:B------:R-:W-:Y:S02]  /*01d0*/  UISETP.EQ.AND UP0, UPT, UR16, URZ, UP0 ;  /* 0x0000003f1000728c */ /* 0x000fe40008702270 */
[----:B------:R-:W-:Y:S02]  /*01e0*/  UISETP.GE.U32.AND UP1, UPT, UR24, 0x2, UPT ;  /* 0x000000021800788c */ /* 0x000fe4000bf26070 */
[----:B------:R-:W-:Y:S01]  /*01f0*/  USEL UR13, URZ, 0x1, !UP0 ;  /* 0x000000013f0d7887 */ /* 0x000fe2000c000000 */
[----:B0-----:R-:W-:-:S03]  /*0200*/  ISETP.NE.AND P0, PT, R4, RZ, PT ;  /* 0x000000ff0400720c */ /* 0x001fc60003f05270 */
[----:B------:R-:W-:-:S10]  /*0210*/  USEL UR13, UR13, 0x2, UP1 ;  /* 0x000000020d0d7887 */ /* 0x000fd40008800000 */
[----:B------:R-:W-:Y:S05]  /*0220*/  @P0 BRA `(.L_x_2) ;  /* 0x0000000000580947 */ /* 0x000fea0003800000 */
[----:B------:R-:W0:Y:S01]  /*0230*/  S2UR UR9, SR_CgaCtaId ;  /* 0x00000000000979c3 */ /* 0x000e220000008800 */
[----:B------:R-:W-:Y:S01]  /*0240*/  UMOV UR4, 0x400 ;  /* 0x0000040000047882 */ /* 0x000fe20000000000 */
[----:B------:R-:W-:Y:S01]  /*0250*/  UMOV UR5, 0x1 ;  /* 0x0000000100057882 */ /* 0x000fe20000000000 */
[----:B------:R-:W-:Y:S01]  /*0260*/  UMOV UR6, 0x80 ;  /* 0x0000008000067882 */ /* 0x000fe20000000000 */
[----:B------:R-:W-:Y:S01]  /*0270*/  ELECT P0, URZ, PT ;  /* 0x00000000003f782f */ /* 0x000fe20003800000 */
[----:B------:R-:W-:-:S04]  /*0280*/  UIADD3 UR6, -UR6, 0x100000, URZ ;  /* 0x0010000006067890 */ /* 0x000fc8000fffe13f */
[----:B------:R-:W-:Y:S02]  /*0290*/  USHF.L.U32 UR7, UR6, 0xb, URZ ;  /* 0x0000000b06077899 */ /* 0x000fe4000800063f */
[----:B------:R-:W-:Y:S02]  /*02a0*/  USHF.L.U32 UR6, UR6, 0x1, URZ ;  /* 0x0000000106067899 */ /* 0x000fe4000800063f */
[----:B0-----:R-:W-:Y:S02]  /*02b0*/  ULEA UR9, UR9, UR4, 0x18 ;  /* 0x0000000409097291 */ /* 0x001fe4000f8ec03f */
[----:B------:R-:W-:-:S04]  /*02c0*/  UIADD3 UR4, -UR5, 0x100000, URZ ;  /* 0x0010000005047890 */ /* 0x000fc8000fffe13f */
[----:B------:R-:W-:Y:S02]  /*02d0*/  USHF.L.U32 UR5, UR4, 0xb, URZ ;  /* 0x0000000b04057899 */ /* 0x000fe4000800063f */
[----:B------:R-:W-:Y:S01]  /*02e0*/  USHF.L.U32 UR4, UR4, 0x1, URZ ;  /* 0x0000000104047899 */ /* 0x000fe2000800063f */
[----:B------:R-:W0:Y:S11]  /*02f0*/  FENCE.VIEW.ASYNC.S ;  /* 0x00000000000073c6 */ /* 0x000e360000000000 */
[----:B0-----:R0:W1:Y:S01]  /*0300*/  SYNCS.EXCH.64 URZ, [UR9], UR4 ;  /* 0x00000004093f75b2 */ /* 0x0010620008000100 */
[----:B------:R0:W2:Y:S01]  /*0310*/  SYNCS.EXCH.64 URZ, [UR9+0x20], UR6 ;  /* 0x00002006093f75b2 */ /* 0x0000a20008000100 */
[----:B------:R0:W3:Y:S01]  /*0320*/  SYNCS.EXCH.64 URZ, [UR9+0x8], UR4 ;  /* 0x00000804093f75b2 */ /* 0x0000e20008000100 */
[----:B------:R0:W4:Y:S01]  /*0330*/  SYNCS.EXCH.64 URZ, [UR9+0x28], UR6 ;  /* 0x00002806093f75b2 */ /* 0x0001220008000100 */
[----:B------:R0:W0:Y:S01]  /*0340*/  SYNCS.EXCH.64 URZ, [UR9+0x10], UR4 ;  /* 0x00001004093f75b2 */ /* 0x0000220008000100 */
[----:B------:R0:W0:Y:S01]  /*0350*/  SYNCS.EXCH.64 URZ, [UR9+0x30], UR6 ;  /* 0x00003006093f75b2 */ /* 0x0000220008000100 */
[----:B------:R0:W0:Y:S01]  /*0360*/  SYNCS.EXCH.64 URZ, [UR9+0x18], UR4 ;  /* 0x00001804093f75b2 */ /* 0x0000220008000100 */
[----:B------:R0:W0:Y:S01]  /*0370*/  SYNCS.EXCH.64 URZ, [UR9+0x38], UR6 ;  /* 0x00003806093f75b2 */ /* 0x0000220008000100 */
[----:B------:R-:W-:Y:S01]  /*0380*/  NOP ;  /* 0x0000000000007918 */ /* 0x000fe20000000000 */
.L_x_2:
[----:B------:R-:W5:Y:S01]  /*0390*/  SHFL.IDX PT, R4, R0, RZ, 0x1f ;  /* 0x00001fff00047589 */ /* 0x000f6200000e0000 */
[----:B------:R-:W-:Y:S01]  /*03a0*/  ELECT P0, URZ, PT ;  /* 0x00000000003f782f */ /* 0x000fe20003800000 */
[----:B------:R-:W-:Y:S01]  /*03b0*/  NOP ;  /* 0x0000000000007918 */ /* 0x000fe20000000000 */
[----:B------:R-:W-:Y:S01]  /*03c0*/  ELECT P1, URZ, PT ;  /* 0x00000000003f782f */ /* 0x000fe20003820000 */
[----:B------:R-:W1:Y:S01]  /*03d0*/  SHFL.IDX PT, R3, R0, RZ, 0x1f ;  /* 0x00001fff00037589 */ /* 0x000e6200000e0000 */
[----:B0-----:R-:W-:Y:S01]  /*03e0*/  UMOV UR4, 0x20 ;  /* 0x0000002000047882 */ /* 0x001fe20000000000 */
[----:B------:R-:W-:Y:S01]  /*03f0*/  UMOV UR12, 0x80 ;  /* 0x00000080000c7882 */ /* 0x000fe20000000000 */
[----:B------:R-:W-:Y:S01]  /*0400*/  NOP ;  /* 0x0000000000007918 */ /* 0x000fe20000000000 */
[----:B------:R0:W0:Y:S01]  /*0410*/  SHFL.IDX PT, R13, R2, RZ, 0x1f ;  /* 0x00001fff020d7589 */ /* 0x00002200000e0000 */
[----:B------:R-:W-:Y:S01]  /*0420*/  ULDC.64 UR22, c[0x0][0x208] ;  /* 0x0000820000167ab9 */ /* 0x000fe20000000a00 */
[----:B-----5:R-:W-:-:S02]  /*0430*/  ISETP.NE.OR P0, PT, R4, RZ, !P0 ;  /* 0x000000ff0400720c */ /* 0x020fc40004705670 */
[----:B-1----:R-:W-:Y:S02]  /*0440*/  ISETP.NE.OR P1, PT, R3, RZ, !P1 ;  /* 0x000000ff0300720c */ /* 0x002fe40004f25670 */
[----:B------:R-:W-:-:S04]  /*0450*/  SHF.R.S32.HI R3, RZ, 0x1f, R8 ;  /* 0x0000001fff037819 */ /* 0x000fc80000011408 */
[----:B------:R-:W-:-:S05]  /*0460*/  LEA.HI R3, R3, R8, RZ, 0x7 ;  /* 0x0000000803037211 */ /* 0x000fca00078f38ff */
[----:B------:R-:W-:Y:S01]  /*0470*/  VOTEU.ALL UP0, P0 ;  /* 0x00000000003f7886 */ /* 0x000fe20000000000 */
[----:B------:R-:W-:Y:S01]  /*0480*/  LOP3.LUT R3, R3, 0xffffff80, RZ, 0xc0, !PT ;  /* 0xffffff8003037812 */ /* 0x000fe200078ec0ff */
[----:B------:R-:W-:-:S03]  /*0490*/  VOTEU.ALL UP1, P1 ;  /* 0x00000000003f7886 */ /* 0x000fc60000820000 */
[----:B------:R-:W1:Y:S01]  /*04a0*/  @!UP0 S2UR UR7, SR_CgaCtaId ;  /* 0x00000000000789c3 */ /* 0x000e620000008800 */
[----:B------:R-:W-:Y:S01]  /*04b0*/  @!UP0 UMOV UR6, 0x400 ;  /* 0x0000040000068882 */ /* 0x000fe20000000000 */
[----:B------:R-:W-:-:S04]  /*04c0*/  @!UP0 UIADD3 UR4, -UR4, 0x100000, URZ ;  /* 0x0010000004048890 */ /* 0x000fc8000fffe13f */
[----:B------:R-:W-:Y:S02]  /*04d0*/  @!UP0 USHF.L.U32 UR5, UR4, 0xb, URZ ;  /* 0x0000000b04058899 */ /* 0x000fe4000800063f */
[----:B------:R-:W-:Y:S01]  /*04e0*/  @!UP0 USHF.L.U32 UR4, UR4, 0x1, URZ ;  /* 0x0000000104048899 */ /* 0x000fe2000800063f */
[----:B------:R-:W-:Y:S01]  /*04f0*/  IMAD.IADD R12, R8, 0x1, -R3 ;  /* 0x00000001080c7824 */ /* 0x000fe200078e0a03 */
[----:B------:R-:W-:Y:S01]  /*0500*/  @!UP1 UMOV UR10, 0x400 ;  /* 0x00000400000a9882 */ /* 0x000fe20000000000 */
[----:B------:R-:W-:Y:S01]  /*0510*/  VOTEU.ALL UP2, P1 ;  /* 0x00000000003f7886 */ /* 0x000fe20000840000 */
[----:B------:R-:W-:Y:S01]  /*0520*/  VOTEU.ALL UP3, P1 ;  /* 0x00000000003f7886 */ /* 0x000fe20000860000 */
[----:B------:R-:W-:Y:S01]  /*0530*/  VOTEU.ALL UP4, P1 ;  /* 0x00000000003f7886 */ /* 0x000fe20000880000 */
[----:B------:R-:W5:Y:S01]  /*0540*/  @!UP1 S2UR UR11, SR_CgaCtaId ;  /* 0x00000000000b99c3 */ /* 0x000f620000008800 */
[----:B------:R-:W-:Y:S01]  /*0550*/  VOTEU.ALL UP5, P1 ;  /* 0x00000000003f7886 */ /* 0x000fe200008a0000 */
[----:B------:R-:W-:Y:S01]  /*0560*/  ISETP.NE.AND P1, PT, RZ, UR16, PT ;  /* 0x00000010ff007c0c */ /* 0x000fe2000bf25270 */
[----:B-1----:R-:W-:-:S02]  /*0570*/  @!UP0 ULEA UR9, UR7, UR6, 0x18 ;  /* 0x0000000607098291 */ /* 0x002fc4000f8ec03f */
[----:B------:R-:W-:-:S04]  /*0580*/  @!UP1 UIADD3 UR6, -UR12, 0x100000, URZ ;  /* 0x001000000c069890 */ /* 0x000fc8000fffe13f */
[----:B------:R-:W-:Y:S02]  /*0590*/  @!UP1 USHF.L.U32 UR7, UR6, 0xb, URZ ;  /* 0x0000000b06079899 */ /* 0x000fe4000800063f */
[----:B------:R-:W-:Y:S01]  /*05a0*/  @!UP1 USHF.L.U32 UR6, UR6, 0x1, URZ ;  /* 0x0000000106069899 */ /* 0x000fe2000800063f */
[----:B------:R-:W-:Y:S01]  /*05b0*/  VOTEU.ALL UP0, P0 ;  /* 0x00000000003f7886 */ /* 0x000fe20000000000 */
[----:B-----5:R-:W-:Y:S01]  /*05c0*/  @!UP1 ULEA UR10, UR11, UR10, 0x18 ;  /* 0x0000000a0b0a9291 */ /* 0x020fe2000f8ec03f */
[----:B------:R-:W-:Y:S01]  /*05d0*/  VOTEU.ALL UP1, P0 ;  /* 0x00000000003f7886 */ /* 0x000fe20000020000 */
[----:B------:R-:W1:Y:S02]  /*05e0*/  FENCE.VIEW.ASYNC.S ;  /* 0x00000000000073c6 */ /* 0x000e640000000000 */
[----:B-1----:R-:W2:Y:S02]  /*05f0*/  @!UP0 SYNCS.EXCH.64 URZ, [UR9+0x70], UR4 ;  /* 0x00007004093f85b2 */ /* 0x002ea40008000100 */
[----:B------:R1:W2:Y:S01]  /*0600*/  @!UP1 SYNCS.EXCH.64 URZ, [UR9+0x78], UR4 ;  /* 0x00007804093f95b2 */ /* 0x0002a20008000100 */
[----:B------:R-:W-:Y:S01]  /*0610*/  NOP ;  /* 0x0000000000007918 */ /* 0x000fe20000000000 */
[----:B-1----:R-:W-:-:S02]  /*0620*/  ULDC.64 UR4, c[0x0][0x598] ;  /* 0x0001660000047ab9 */ /* 0x002fc40000000a00 */
[----:B------:R-:W-:Y:S02]  /*0630*/  ISETP.NE.U32.AND P0, PT, RZ, UR4, PT ;  /* 0x00000004ff007c0c */ /* 0x000fe4000bf05070 */
[----:B------:R1:W2:Y:S02]  /*0640*/  @!UP2 SYNCS.EXCH.64 URZ, [UR10+0x50], UR6 ;  /* 0x000050060a3fa5b2 */ /* 0x0002a40008000100 */
[----:B------:R-:W-:Y:S01]  /*0650*/  ISETP.NE.AND.EX P0, PT, RZ, UR5, PT, P0 ;  /* 0x00000005ff007c0c */ /* 0x000fe2000bf05300 */
[----:B------:R1:W2:Y:S01]  /*0660*/  @!UP3 SYNCS.EXCH.64 URZ, [UR10+0x58], UR6 ;  /* 0x000058060a3fb5b2 */ /* 0x0002a20008000100 */
[----:B------:R1:W2:Y:S01]  /*0670*/  @!UP4 SYNCS.EXCH.64 URZ, [UR10+0x60], UR6 ;  /* 0x000060060a3fc5b2 */ /* 0x0002a20008000100 */
[----:B------:R1:W2:Y:S01]  /*0680*/  @!UP5 SYNCS.EXCH.64 URZ, [UR10+0x68], UR6 ;  /* 0x000068060a3fd5b2 */ /* 0x0002a20008000100 */
[----:B------:R-:W-:Y:S01]  /*0690*/  NOP ;  /* 0x0000000000007918 */ /* 0x000fe20000000000 */
[----:B--234-:R-:W-:Y:S08]  /*06a0*/  BAR.SYNC.DEFER_BLOCKING 0x0 ;  /* 0x0000000000007b1d */ /* 0x01cff00000010000 */
[----:B01----:R-:W-:Y:S05]  /*06b0*/  @!P0 BRA `(.L_x_3) ;  /* 0x00000000001c8947 */ /* 0x003fea0003800000 */
[----:B------:R-:W0:Y:S02]  /*06c0*/  LDC.64 R2, c[0x0][0x598] ;  /* 0x00016600ff027b82 */ /* 0x000e240000000a00 */
[----:B0-----:R-:W2:Y:S02]  /*06d0*/  LDG.E.64 R2, desc[UR22][R2.64] ;  /* 0x0000001602027981 */ /* 0x001ea4000c1e1b00 */
[----:B--2---:R-:W-:-:S04]  /*06e0*/  ISETP.NE.U32.AND P0, PT, R2, RZ, PT ;  /* 0x000000ff0200720c */ /* 0x004fc80003f05070 */
[----:B------:R-:W-:-:S13]  /*06f0*/  ISETP.NE.AND.EX P0, PT, R3, RZ, PT, P0 ;  /* 0x000000ff0300720c */ /* 0x000fda0003f05300 */
[----:B------:R-:W-:Y:S05]  /*0700*/  @!P0 BRA `(.L_x_3) ;  /* 0x0000000000088947 */ /* 0x000fea0003800000 */
[----:B------:R2:W5:Y:S01]  /*0710*/  LD.E R6, desc[UR22][R2.64] ;  /* 0x0000001602067980 */ /* 0x000562000c101900 */
[----:B------:R-:W-:Y:S05]  /*0720*/  BRA `(.L_x_4) ;  /* 0x0000000000207947 */ /* 0x000fea0003800000 */
.L_x_3:
[----:B------:R-:W-:Y:S02]  /*0730*/  ULDC.64 UR4, c[0x0][0x588] ;  /* 0x0001620000047ab9 */ /* 0x000fe40000000a00 */
[----:B------:R-:W-:-:S04]  /*0740*/  ISETP.NE.U32.AND P0, PT, RZ, UR4, PT ;  /* 0x00000004ff007c0c */ /* 0x000fc8000bf05070 */
[----:B------:R-:W-:-:S13]  /*0750*/  ISETP.NE.AND.EX P0, PT, RZ, UR5, PT, P0 ;  /* 0x00000005ff007c0c */ /* 0x000fda000bf05300 */
[----:B------:R-:W-:Y:S05]  /*0760*/  @!P0 BRA `(.L_x_5) ;  /* 0x00000000000c8947 */ /* 0x000fea0003800000 */
[----:B------:R-:W0:Y:S02]  /*0770*/  LDC.64 R6, c[0x0][0x588] ;  /* 0x00016200ff067b82 */ /* 0x000e240000000a00 */
[----:B0-----:R1:W5:Y:S01]  /*0780*/  LDG.E R6, desc[UR22][R6.64] ;  /* 0x0000001606067981 */ /* 0x001362000c1e1900 */
[----:B------:R-:W-:Y:S05]  /*0790*/  BRA `(.L_x_4) ;  /* 0x0000000000047947 */ /* 0x000fea0003800000 */
.L_x_5:
[----:B------:R-:W0:Y:S02]  /*07a0*/  LDC R6, c[0x0][0x580] ;  /* 0x00016000ff067b82 */ /* 0x000e240000000800 */
.L_x_4:
[----:B------:R-:W-:Y:S02]  /*07b0*/  ULDC.64 UR4, c[0x0][0x5a0] ;  /* 0x0001680000047ab9 */ /* 0x000fe40000000a00 */
[----:B------:R-:W-:-:S04]  /*07c0*/  ISETP.NE.U32.AND P0, PT, RZ, UR4, PT ;  /* 0x00000004ff007c0c */ /* 0x000fc8000bf05070 */
[----:B------:R-:W-:-:S13]  /*07d0*/  ISETP.NE.AND.EX P0, PT, RZ, UR5, PT, P0 ;  /* 0x00000005ff007c0c */ /* 0x000fda000bf05300 */
[----:B------:R-:W-:Y:S05]  /*07e0*/  @!P0 BRA `(.L_x_6) ;  /* 0x00000000001c8947 */ /* 0x000fea0003800000 */
[----:B--2---:R-:W2:Y:S02]  /*07f0*/  LDC.64 R2, c[0x0][0x5a0] ;  /* 0x00016800ff027b82 */ /* 0x004ea40000000a00 */
[----:B--2---:R-:W2:Y:S02]  /*0800*/  LDG.E.64 R2, desc[UR22][R2.64] ;  /* 0x0000001602027981 */ /* 0x004ea4000c1e1b00 */
[----:B--2---:R-:W-:-:S04]  /*0810*/  ISETP.NE.U32.AND P0, PT, R2, RZ, PT ;  /* 0x000000ff0200720c */ /* 0x004fc80003f05070 */
[----:B------:R-:W-:-:S13]  /*0820*/  ISETP.NE.AND.EX P0, PT, R3, RZ, PT, P0 ;  /* 0x000000ff0300720c */ /* 0x000fda0003f05300 */
[----:B------:R-:W-:Y:S05]  /*0830*/  @!P0 BRA `(.L_x_6) ;  /* 0x0000000000088947 */ /* 0x000fea0003800000 */
[----:B-1----:R4:W5:Y:S01]  /*0840*/  LD.E R7, desc[UR22][R2.64] ;  /* 0x0000001602077980 */ /* 0x002962000c101900 */
[----:B------:R-:W-:Y:S05]  /*0850*/  BRA `(.L_x_7) ;  /* 0x0000000000207947 */ /* 0x000fea0003800000 */
.L_x_6:
[----:B------:R-:W-:Y:S02]  /*0860*/  ULDC.64 UR4, c[0x0][0x590] ;  /* 0x0001640000047ab9 */ /* 0x000fe40000000a00 */
[----:B------:R-:W-:-:S04]  /*0870*/  ISETP.NE.U32.AND P0, PT, RZ, UR4, PT ;  /* 0x00000004ff007c0c */ /* 0x000fc8000bf05070 */
[----:B------:R-:W-:-:S13]  /*0880*/  ISETP.NE.AND.EX P0, PT, RZ, UR5, PT, P0 ;  /* 0x00000005ff007c0c */ /* 0x000fda000bf05300 */
[----:B------:R-:W-:Y:S05]  /*0890*/  @!P0 BRA `(.L_x_8) ;  /* 0x00000000000c8947 */ /* 0x000fea0003800000 */
[----:B--2---:R-:W1:Y:S02]  /*08a0*/  LDC.64 R2, c[0x0][0x590] ;  /* 0x00016400ff027b82 */ /* 0x004e640000000a00 */
[----:B-1----:R3:W5:Y:S01]  /*08b0*/  LDG.E R7, desc[UR22][R2.64] ;  /* 0x0000001602077981 */ /* 0x002762000c1e1900 */
[----:B------:R-:W-:Y:S05]  /*08c0*/  BRA `(.L_x_7) ;  /* 0x0000000000047947 */ /* 0x000fea0003800000 */
.L_x_8:
[----:B-1----:R-:W1:Y:S02]  /*08d0*/  LDC R7, c[0x0][0x584] ;  /* 0x00016100ff077b82 */ /* 0x002e640000000800 */
.L_x_7:
[----:B------:R-:W0:Y:S01]  /*08e0*/  S2UR UR11, SR_CTAID.Y ;  /* 0x00000000000b79c3 */ /* 0x000e220000002600 */
[----:B------:R-:W-:Y:S01]  /*08f0*/  ULDC UR5, c[0x0][0x65c] ;  /* 0x0001970000057ab9 */ /* 0x000fe20000000800 */
[----:B------:R-:W-:Y:S01]  /*0900*/  UISETP.NE.AND UP0, UPT, UR16, 0x2, UPT ;  /* 0x000000021000788c */ /* 0x000fe2000bf05270 */
[----:B------:R-:W-:Y:S01]  /*0910*/  PRMT R9, RZ, 0x7610, R9 ;  /* 0x00007610ff097816 */ /* 0x000fe20000000009 */
[----:B------:R-:W-:Y:S01]  /*0920*/  UISETP.NE.AND UP2, UPT, UR5, 0x1, UPT ;  /* 0x000000010500788c */ /* 0x000fe2000bf45270 */
[----:B------:R-:W-:Y:S02]  /*0930*/  IMAD.MOV.U32 R5, RZ, RZ, -0x1 ;  /* 0xffffffffff057424 */ /* 0x000fe400078e00ff */
[----:B------:R-:W-:Y:S01]  /*0940*/  IMAD.MOV.U32 R4, RZ, RZ, -0x1 ;  /* 0xffffffffff047424 */ /* 0x000fe200078e00ff */
[----:B------:R-:W0:Y:S07]  /*0950*/  S2UR UR4, SR_CTAID.X ;  /* 0x00000000000479c3 */ /* 0x000e2e0000002500 */
[----:B------:R-:W-:Y:S01]  /*0960*/  @UP2 ULDC UR14, c[0x0][0x10] ;  /* 0x00000400000e2ab9 */ /* 0x000fe20000000800 */
[----:B------:R-:W-:Y:S01]  /*0970*/  @UP2 UMOV UR7, URZ ;  /* 0x0000003f00072c82 */ /* 0x000fe20008000000 */
[----:B------:R-:W-:Y:S01]  /*0980*/  @UP2 UMOV UR5, URZ ;  /* 0x0000003f00052c82 */ /* 0x000fe20008000000 */
[----:B------:R-:W-:Y:S01]  /*0990*/  @!UP2 ULDC UR10, c[0x0][0xc] ;  /* 0x00000300000aaab9 */ /* 0x000fe20000000800 */
[----:B--234-:R-:W2:Y:S01]  /*09a0*/  LDC.64 R2, c[0x0][0x650] ;  /* 0x00019400ff027b82 */ /* 0x01cea20000000a00 */
[----:B0-----:R-:W-:-:S02]  /*09b0*/  @UP2 UMOV UR9, UR11 ;  /* 0x0000000b00092c82 */ /* 0x001fc40008000000 */
[----:B------:R-:W-:Y:S01]  /*09c0*/  @UP2 UMOV UR6, UR9 ;  /* 0x0000000900062c82 */ /* 0x000fe20008000000 */
[----:B------:R-:W-:Y:S01]  /*09d0*/  @!UP2 UMOV UR9, UR11 ;  /* 0x0000000b0009ac82 */ /* 0x000fe20008000000 */
[----:B------:R-:W-:-:S03]  /*09e0*/  @UP2 UIMAD.WIDE.U32 UR14, UR4, UR14, UR6 ;  /* 0x0000000e040e22a5 */ /* 0x000fc6000f8e0006 */
[----:B------:R-:W-:Y:S01]  /*09f0*/  ULDC UR6, c[0x0][0xc] ;  /* 0x0000030000067ab9 */ /* 0x000fe20000000800 */
[----:B------:R-:W-:Y:S01]  /*0a00*/  @UP2 UIADD3 UR15, UR15, UR5, URZ ;  /* 0x000000050f0f2290 */ /* 0x000fe2000fffe03f */
[----:B------:R-:W-:Y:S02]  /*0a10*/  ULDC UR7, c[0x0][0x10] ;  /* 0x0000040000077ab9 */ /* 0x000fe40000000800 */
[----:B------:R-:W-:Y:S01]  /*0a20*/  UMOV UR5, URZ ;  /* 0x0000003f00057c82 */ /* 0x000fe20008000000 */
[----:B------:R-:W-:Y:S02]  /*0a30*/  UIMAD.WIDE.U32 UR6, UR6, UR7, URZ ;  /* 0x00000007060672a5 */ /* 0x000fe4000f8e003f */
[----:B------:R-:W-:Y:S01]  /*0a40*/  @!UP2 UIMAD.WIDE.U32 UR10, UR10, UR9, UR4 ;  /* 0x000000090a0aa2a5 */ /* 0x000fe2000f8e0004 */
[----:B------:R-:W-:Y:S02]  /*0a50*/  ULDC UR12, c[0x0][0x14] ;  /* 0x00000500000c7ab9 */ /* 0x000fe40000000800 */
[----:B------:R-:W-:-:S02]  /*0a60*/  UIMAD.WIDE.U32 UR20, UR6, UR12, URZ ;  /* 0x0000000c061472a5 */ /* 0x000fc4000f8e003f */
[----:B------:R-:W-:Y:S02]  /*0a70*/  UIMAD UR7, UR7, UR12, URZ ;  /* 0x0000000c070772a4 */ /* 0x000fe4000f8e023f */
[----:B------:R-:W-:Y:S01]  /*0a80*/  @!UP2 UMOV UR14, UR10 ;  /* 0x0000000a000eac82 */ /* 0x000fe20008000000 */
[----:B------:R-:W-:Y:S01]  /*0a90*/  @!UP2 UMOV UR15, UR11 ;  /* 0x0000000b000fac82 */ /* 0x000fe20008000000 */
[----:B------:R-:W-:Y:S02]  /*0aa0*/  UIADD3 UR7, UR21, UR7, URZ ;  /* 0x0000000715077290 */ /* 0x000fe4000fffe03f */
[----:B------:R-:W-:-:S04]  /*0ab0*/  UIADD3 UR6, UP1, UR14, UR20, URZ ;  /* 0x000000140e067290 */ /* 0x000fc8000ff3e03f */
[----:B------:R-:W-:Y:S02]  /*0ac0*/  UIADD3.X UR10, UR15, UR7, URZ, UP1, !UPT ;  /* 0x000000070f0a7290 */ /* 0x000fe40008ffe43f */
[----:B------:R-:W-:Y:S02]  /*0ad0*/  USEL UR6, UR6, UR14, !UP0 ;  /* 0x0000000e06067287 */ /* 0x000fe4000c000000 */
[----:B------:R-:W-:-:S04]  /*0ae0*/  USEL UR10, UR10, UR15, !UP0 ;  /* 0x0000000f0a0a7287 */ /* 0x000fc8000c000000 */
[----:B--2---:R-:W-:Y:S01]  /*0af0*/  ISETP.LE.U32.AND P0, PT, R2, UR6, PT ;  /* 0x0000000602007c0c */ /* 0x004fe2000bf03070 */
[----:B------:R-:W-:Y:S02]  /*0b00*/  IMAD.U32 R2, RZ, RZ, UR6 ;  /* 0x00000006ff027e24 */ /* 0x000fe4000f8e00ff */
[----:B------:R-:W-:-:S05]  /*0b10*/  IMAD.U32 R0, RZ, RZ, UR10 ;  /* 0x0000000aff007e24 */ /* 0x000fca000f8e00ff */
[----:B------:R-:W-:Y:S01]  /*0b20*/  ISETP.GE.U32.AND.EX P0, PT, R0, R3, PT, P0 ;  /* 0x000000030000720c */ /* 0x000fe20003f06100 */
[----:B------:R-:W-:Y:S02]  /*0b30*/  IMAD.U32 R3, RZ, RZ, UR10 ;  /* 0x0000000aff037e24 */ /* 0x000fe4000f8e00ff */
[----:B------:R-:W-:-:S10]  /*0b40*/  IMAD.MOV.U32 R0, RZ, RZ, -0x1 ;  /* 0xffffffffff007424 */ /* 0x000fd400078e00ff */
[----:B------:R-:W-:Y:S05]  /*0b50*/  @P0 BRA `(.L_x_9) ;  /* 0x0000000400880947 */ /* 0x000fea0003800000 */
[----:B------:R-:W-:Y:S01]  /*0b60*/  I2FP.F32.U32 R0, UR4 ;  /* 0x0000000400007c45 */ /* 0x000fe20008201000 */
[----:B------:R-:W-:Y:S01]  /*0b70*/  ULDC.64 UR18, c[0x0][0x628] ;  /* 0x00018a0000127ab9 */ /* 0x000fe20000000a00 */
[----:B------:R-:W-:Y:S01]  /*0b80*/  ULDC UR6, c[0x0][0x150] ;  /* 0x0000540000067ab9 */ /* 0x000fe20000000800 */
[----:B------:R-:W-:Y:S01]  /*0b90*/  ISETP.NE.U32.AND P0, PT, RZ, UR18, PT ;  /* 0x00000012ff007c0c */ /* 0x000fe2000bf05070 */
[----:B------:R-:W-:Y:S01]  /*0ba0*/  ULDC UR25, c[0x0][0x630] ;  /* 0x00018c0000197ab9 */ /* 0x000fe20000000800 */
[----:B------:R-:W-:Y:S01]  /*0bb0*/  FMUL R0, R0, UR6 ;  /* 0x0000000600007c20 */ /* 0x000fe20008400000 */
[----:B------:R-:W-:Y:S01]  /*0bc0*/  R2UR UR26, R2 ;  /* 0x00000000021a72ca */ /* 0x000fe200000e0000 */
[----:B------:R-:W-:Y:S01]  /*0bd0*/  ULDC UR28, c[0x0][0x154] ;  /* 0x00005500001c7ab9 */ /* 0x000fe20000000800 */
[----:B------:R-:W-:Y:S01]  /*0be0*/  ISETP.NE.AND.EX P0, PT, RZ, UR19, PT, P0 ;  /* 0x00000013ff007c0c */ /* 0x000fe2000bf05300 */
[----:B------:R0:W2:Y:S01]  /*0bf0*/  F2I.U32.TRUNC.NTZ R4, R0 ;  /* 0x0000000000047305 */ /* 0x0000a2000020f000 */
[----:B------:R-:W-:-:S02]  /*0c00*/  R2UR UR27, R3 ;  /* 0x00000000031b72ca */ /* 0x000fc400000e0000 */
[----:B------:R-:W-:Y:S02]  /*0c10*/  R2UR UR10, R2 ;  /* 0x00000000020a72ca */ /* 0x000fe400000e0000 */
[----:B------:R-:W-:-:S07]  /*0c20*/  R2UR UR11, R3 ;  /* 0x00000000030b72ca */ /* 0x000fce00000e0000 */
[----:B0-----:R-:W-:Y:S08]  /*0c30*/  @!P0 BRA `(.L_x_10) ;  /* 0x0000000000308947 */ /* 0x001ff00003800000 */
[----:B------:R-:W-:Y:S01]  /*0c40*/  R2UR UR10, R2 ;  /* 0x00000000020a72ca */ /* 0x000fe200000e0000 */
[----:B------:R-:W-:Y:S01]  /*0c50*/  ULDC UR6, c[0x0][0x634] ;  /* 0x00018d0000067ab9 */ /* 0x000fe20000000800 */
[----:B------:R-:W-:-:S11]  /*0c60*/  R2UR UR12, R3 ;  /* 0x00000000030c72ca */ /* 0x000fd600000e0000 */
[----:B------:R-:W-:-:S04]  /*0c70*/  UIADD3 UR6, UP1, UR10, UR6, URZ ;  /* 0x000000060a067290 */ /* 0x000fc8000ff3e03f */
[----:B------:R-:W-:-:S04]  /*0c80*/  UIADD3.X UR12, URZ, UR12, URZ, UP1, !UPT ;  /* 0x0000000c3f0c7290 */ /* 0x000fc80008ffe43f */
[----:B------:R-:W-:-:S04]  /*0c90*/  UIMAD.WIDE.U32 UR10, UR12, UR18, URZ ;  /* 0x000000120c0a72a5 */ /* 0x000fc8000f8e003f */
[----:B------:R-:W-:Y:S02]  /*0ca0*/  UIMAD.WIDE.U32 UR14, UP1, UR6, UR19, UR10 ;  /* 0x00000013060e72a5 */ /* 0x000fe4000f82000a */
[----:B------:R-:W-:Y:S02]  /*0cb0*/  UIMAD.WIDE.U32 UR10, UR6, UR18, URZ ;  /* 0x00000012060a72a5 */ /* 0x000fe4000f8e003f */
[----:B------:R-:W-:Y:S02]  /*0cc0*/  UIADD3.X UR17, URZ, URZ, URZ, UP1, !UPT ;  /* 0x0000003f3f117290 */ /* 0x000fe40008ffe43f */
[----:B------:R-:W-:Y:S01]  /*0cd0*/  UIADD3 URZ, UP1, UR11, UR14, URZ ;  /* 0x0000000e0b3f7290 */ /* 0x000fe2000ff3e03f */
[----:B------:R-:W-:-:S03]  /*0ce0*/  UMOV UR16, UR15 ;  /* 0x0000000f00107c82 */ /* 0x000fc60008000000 */
[----:B------:R-:W-:-:S12]  /*0cf0*/  UIMAD.WIDE.U32.X UR10, UR12, UR19, UR16, UP1 ;  /* 0x000000130c0a72a5 */ /* 0x000fd800088e0410 */
.L_x_10:
[----:B------:R-:W-:Y:S01]  /*0d00*/  USHF.R.U64 UR5, UR10, UR25, UR11 ;  /* 0x000000190a057299 */ /* 0x000fe2000800120b */
[----:B------:R-:W-:Y:S01]  /*0d10*/  I2FP.F32.U32 R0, UR9 ;  /* 0x0000000900007c45 */ /* 0x000fe20008201000 */
[----:B------:R-:W-:Y:S01]  /*0d20*/  USHF.R.U32.HI UR6, URZ, UR25, UR11 ;  /* 0x000000193f067299 */ /* 0x000fe2000801160b */
[----:B--2---:R-:W-:Y:S01]  /*0d30*/  R2UR UR16, R4 ;  /* 0x00000000041072ca */ /* 0x004fe200000e0000 */
[----:B------:R-:W-:Y:S02]  /*0d40*/  UIADD3 UR19, UP1, URZ, -UR5, URZ ;  /* 0x800000053f137290 */ /* 0x000fe4000ff3e03f */
[----:B------:R-:W-:Y:S01]  /*0d50*/  FMUL R0, R0, UR28 ;  /* 0x0000001c00007c20 */ /* 0x000fe20008400000 */
[----:B------:R-:W-:Y:S01]  /*0d60*/  ULDC.64 UR10, c[0x0][0x620] ;  /* 0x00018800000a7ab9 */ /* 0x000fe20000000a00 */
[----:B------:R-:W-:Y:S01]  /*0d70*/  UIADD3.X UR6, URZ, ~UR6, URZ, UP1, !UPT ;  /* 0x800000063f067290 */ /* 0x000fe20008ffe43f */
[----:B------:R-:W-:Y:S01]  /*0d80*/  UMOV UR14, UR26 ;  /* 0x0000001a000e7c82 */ /* 0x000fe20008000000 */
[----:B------:R-:W-:-:S02]  /*0d90*/  UMOV UR15, UR27 ;  /* 0x0000001b000f7c82 */ /* 0x000fc40008000000 */
[----:B------:R-:W-:Y:S01]  /*0da0*/  UIMAD UR6, UR6, UR10, URZ ;  /* 0x0000000a060672a4 */ /* 0x000fe2000f8e023f */
[----:B------:R-:W0:Y:S01]  /*0db0*/  F2I.U32.TRUNC.NTZ R0, R0 ;  /* 0x0000000000007305 */ /* 0x000e22000020f000 */
[----:B------:R-:W-:Y:S02]  /*0dc0*/  UIMAD.WIDE.U32 UR14, UR19, UR10, UR14 ;  /* 0x0000000a130e72a5 */ /* 0x000fe4000f8e000e */
[----:B------:R-:W-:Y:S01]  /*0dd0*/  UIMAD UR19, UR19, UR11, UR6 ;  /* 0x0000000b131372a4 */ /* 0x000fe2000f8e0206 */
[----:B------:R-:W-:Y:S01]  /*0de0*/  ULDC UR30, c[0x0][0x658] ;  /* 0x00019600001e7ab9 */ /* 0x000fe20000000800 */
[----:B------:R-:W-:Y:S02]  /*0df0*/  UMOV UR28, 0xffffffff ;  /* 0xffffffff001c7882 */ /* 0x000fe40000000000 */
[----:B------:R-:W-:Y:S01]  /*0e00*/  UIADD3 UR19, UR15, UR19, URZ ;  /* 0x000000130f137290 */ /* 0x000fe2000fffe03f */
[----:B------:R-:W-:Y:S01]  /*0e10*/  ULDC UR25, c[0x0][0x618] ;  /* 0x0001860000197ab9 */ /* 0x000fe20000000800 */
[----:B------:R-:W-:Y:S01]  /*0e20*/  ULDC.64 UR10, c[0x0][0x640] ;  /* 0x00019000000a7ab9 */ /* 0x000fe20000000a00 */
[----:B------:R-:W-:Y:S01]  /*0e30*/  USHF.L.U32 UR15, UR28, UR30, URZ ;  /* 0x0000001e1c0f7299 */ /* 0x000fe2000800063f */
[----:B------:R-:W-:Y:S01]  /*0e40*/  ISETP.NE.U32.AND P0, PT, RZ, UR10, PT ;  /* 0x0000000aff007c0c */ /* 0x000fe2000bf05070 */
[----:B------:R-:W-:-:S02]  /*0e50*/  USHF.R.U64 UR28, UR14, UR25, UR19 ;  /* 0x000000190e1c7299 */ /* 0x000fc40008001213 */
[----:B------:R-:W-:Y:S01]  /*0e60*/  USHF.R.U32.HI UR14, URZ, UR25, UR19 ;  /* 0x000000193f0e7299 */ /* 0x000fe20008011613 */
[----:B0-----:R-:W-:Y:S01]  /*0e70*/  R2UR UR18, R0 ;  /* 0x00000000001272ca */ /* 0x001fe200000e0000 */
[----:B------:R-:W-:Y:S01]  /*0e80*/  ULDC UR27, c[0x0][0x608] ;  /* 0x00018200001b7ab9 */ /* 0x000fe20000000800 */
[----:B------:R-:W-:Y:S01]  /*0e90*/  ISETP.NE.AND.EX P0, PT, RZ, UR11, PT, P0 ;  /* 0x0000000bff007c0c */ /* 0x000fe2000bf05300 */
[----:B------:R-:W-:Y:S02]  /*0ea0*/  USHF.R.U64 UR32, UR28, UR27, UR14 ;  /* 0x0000001b1c207299 */ /* 0x000fe4000800120e */
[----:B------:R-:W-:Y:S01]  /*0eb0*/  USHF.R.U32.HI UR14, URZ, UR27, UR14 ;  /* 0x0000001b3f0e7299 */ /* 0x000fe2000801160e */
[----:B------:R-:W-:Y:S01]  /*0ec0*/  UMOV UR26, 0x1 ;  /* 0x00000001001a7882 */ /* 0x000fe20000000000 */
[----:B------:R-:W-:Y:S02]  /*0ed0*/  UIADD3 UR16, -UR16, URZ, URZ ;  /* 0x0000003f10107290 */ /* 0x000fe4000fffe13f */
[----:B------:R-:W-:-:S02]  /*0ee0*/  USHF.R.U64 UR33, UR32, UR30, UR14 ;  /* 0x0000001e20217299 */ /* 0x000fc4000800120e */
[----:B------:R-:W-:Y:S01]  /*0ef0*/  USHF.L.U32 UR25, UR26, UR30, URZ ;  /* 0x0000001e1a197299 */ /* 0x000fe2000800063f */
[----:B------:R-:W-:Y:S01]  /*0f00*/  ULDC UR17, c[0x0][0x144] ;  /* 0x0000510000117ab9 */ /* 0x000fe20000000800 */
[----:B------:R-:W-:Y:S01]  /*0f10*/  ULDC UR6, c[0x0][0x600] ;  /* 0x0001800000067ab9 */ /* 0x000fe20000000800 */
[----:B------:R-:W-:Y:S02]  /*0f20*/  ULOP3.LUT UR26, URZ, UR15, URZ, 0x33, !UPT ;  /* 0x0000000f3f1a7292 */ /* 0x000fe4000f8e333f */
[----:B------:R-:W-:Y:S02]  /*0f30*/  USHF.R.U32.HI UR15, URZ, UR30, UR14 ;  /* 0x0000001e3f0f7299 */ /* 0x000fe4000801160e */
[----:B------:R-:W-:Y:S02]  /*0f40*/  UIADD3 UR12, UR6, -0x1, URZ ;  /* 0xffffffff060c7890 */ /* 0x000fe4000fffe03f */
[----:B------:R-:W-:Y:S02]  /*0f50*/  UIADD3 UR29, -UR18, URZ, URZ ;  /* 0x0000003f121d7290 */ /* 0x000fe4000fffe13f */
[----:B------:R-:W-:Y:S01]  /*0f60*/  UIMAD UR4, UR17, UR16, UR4 ;  /* 0x00000010110472a4 */ /* 0x000fe2000f8e0204 */
[----:B------:R-:W-:Y:S01]  /*0f70*/  ULDC UR34, c[0x0][0x148] ;  /* 0x0000520000227ab9 */ /* 0x000fe20000000800 */
[----:B------:R-:W-:Y:S01]  /*0f80*/  ULDC UR30, c[0x0][0x648] ;  /* 0x00019200001e7ab9 */ /* 0x000fe20000000800 */
[----:B------:R-:W-:Y:S01]  /*0f90*/  ULDC UR31, c[0x0][0x638] ;  /* 0x00018e00001f7ab9 */ /* 0x000fe20000000800 */
[----:B------:R-:W-:Y:S01]  /*0fa0*/  UMOV UR14, UR33 ;  /* 0x00000021000e7c82 */ /* 0x000fe20008000000 */
[----:B------:R-:W-:Y:S07]  /*0fb0*/  @!P0 BRA `(.L_x_11) ;  /* 0x0000000000308947 */ /* 0x000fee0003800000 */
[----:B------:R-:W-:Y:S02]  /*0fc0*/  ULDC UR18, c[0x0][0x64c] ;  /* 0x0001930000127ab9 */ /* 0x000fe40000000800 */
        /* <DEDUP_REMOVED lines=8> */
[----:B------:R-:W-:-:S07]  /*1050*/  UIMAD.WIDE.U32.X UR10, UR27, UR11, UR18, UP1 ;  /* 0x0000000b1b0a72a5 */ /* 0x000fce00088e0412 */
[----:B------:R-:W-:Y:S01]  /*1060*/  UMOV UR14, UR10 ;  /* 0x0000000a000e7c82 */ /* 0x000fe20008000000 */
[----:B------:R-:W-:-:S05]  /*1070*/  UMOV UR15, UR11 ;  /* 0x0000000b000f7c82 */ /* 0x000fca0008000000 */
.L_x_11:
[----:B------:R-:W-:Y:S01]  /*1080*/  USHF.R.U64 UR10, UR14, UR30, UR15 ;  /* 0x0000001e0e0a7299 */ /* 0x000fe2000800120f */
[----:B------:R-:W-:Y:S01]  /*1090*/  IMAD.MOV.U32 R9, RZ, RZ, 0x1 ;  /* 0x00000001ff097424 */ /* 0x000fe200078e00ff */
[----:B------:R-:W-:Y:S01]  /*10a0*/  @UP2 UIMAD UR4, UR34, UR29, UR9 ;  /* 0x0000001d220422a4 */ /* 0x000fe2000f8e0209 */
[----:B------:R-:W-:Y:S01]  /*10b0*/  IMAD.U32 R0, RZ, RZ, UR5 ;  /* 0x00000005ff007e24 */ /* 0x000fe2000f8e00ff */
[----:B------:R-:W-:Y:S02]  /*10c0*/  ULOP3.LUT UR26, UR32, UR26, URZ, 0xc0, !UPT ;  /* 0x0000001a201a7292 */ /* 0x000fe4000f8ec03f */
[----:B------:R-:W-:Y:S02]  /*10d0*/  UIADD3 UR9, -UR10, URZ, URZ ;  /* 0x0000003f0a097290 */ /* 0x000fe4000fffe13f */
[----:B------:R-:W-:Y:S02]  /*10e0*/  ULOP3.LUT UR12, UR28, UR12, URZ, 0xc0, !UPT ;  /* 0x0000000c1c0c7292 */ /* 0x000fe4000f8ec03f */
[----:B------:R-:W-:-:S02]  /*10f0*/  UIMAD UR25, UR25, UR10, UR26 ;  /* 0x0000000a191972a4 */ /* 0x000fc4000f8e021a */
[----:B------:R-:W-:Y:S01]  /*1100*/  UIMAD UR9, UR9, UR31, UR33 ;  /* 0x0000001f090972a4 */ /* 0x000fe2000f8e0221 */
[----:B------:R-:W-:Y:S02]  /*1110*/  ULDC UR10, c[0x0][0x610] ;  /* 0x00018400000a7ab9 */ /* 0x000fe40000000800 */
[----:B------:R-:W-:Y:S02]  /*1120*/  UIMAD UR4, UR25, UR10, UR4 ;  /* 0x0000000a190472a4 */ /* 0x000fe4000f8e0204 */
[----:B------:R-:W-:-:S04]  /*1130*/  UIMAD UR9, UR9, UR6, UR12 ;  /* 0x00000006090972a4 */ /* 0x000fc8000f8e020c */
[----:B------:R-:W-:Y:S02]  /*1140*/  USEL UR6, UR9, UR4, !UP2 ;  /* 0x0000000409067287 */ /* 0x000fe4000d000000 */
[----:B------:R-:W-:-:S04]  /*1150*/  USEL UR4, UR4, UR9, !UP2 ;  /* 0x0000000904047287 */ /* 0x000fc8000d000000 */
[----:B------:R-:W-:Y:S02]  /*1160*/  IMAD.U32 R4, RZ, RZ, UR6 ;  /* 0x00000006ff047e24 */ /* 0x000fe4000f8e00ff */
[----:B------:R-:W-:-:S07]  /*1170*/  IMAD.U32 R5, RZ, RZ, UR4 ;  /* 0x00000004ff057e24 */ /* 0x000fce000f8e00ff */
.L_x_9:
[----:B------:R-:W-:Y:S02]  /*1180*/  ULDC UR4, c[0x0][0x28c] ;  /* 0x0000a30000047ab9 */ /* 0x000fe40000000800 */
[----:B------:R-:W-:-:S04]  /*1190*/  UIADD3 UR4, UR4, 0x1f, URZ ;  /* 0x0000001f04047890 */ /* 0x000fc8000fffe03f */
[----:B------:R-:W-:-:S04]  /*11a0*/  USHF.R.S32.HI UR5, URZ, 0x1f, UR4 ;  /* 0x0000001f3f057899 */ /* 0x000fc80008011404 */
[----:B------:R-:W-:-:S04]  /*11b0*/  ULEA.HI UR5, UR5, UR4, URZ, 0x5 ;  /* 0x0000000405057291 */ /* 0x000fc8000f8f283f */
[----:B------:R-:W-:Y:S01]  /*11c0*/  USHF.R.S32.HI UR14, URZ, 0x5, UR5 ;  /* 0x000000053f0e7899 */ /* 0x000fe20008011405 */
[----:B------:R-:W-:Y:S11]  /*11d0*/  @!P1 BRA `(.L_x_12) ;  /* 0x0000006c007c9947 */ /* 0x000ff60003800000 */
[----:B------:R-:W-:-:S06]  /*11e0*/  UISETP.GT.U32.AND UP1, UPT, UR24, 0x1, UPT ;  /* 0x000000011800788c */ /* 0x000fcc000bf24070 */
[----:B------:R-:W-:-:S13]  /*11f0*/  PLOP3.LUT P0, PT, PT, PT, UP1, 0x80, 0x0 ;  /* 0x000000000000781c */ /* 0x000fda0003f0f018 */
[----:B------:R-:W-:Y:S05]  /*1200*/  @P0 EXIT ;  /* 0x000000000000094d */ /* 0x000fea0003800000 */
.L_x_13:
[----:B------:R-:W-:-:S08]  /*1210*/  NOP ;  /* 0x0000000000007918 */ /* 0x000fd00000000000 */
[----:B------:R-:W0:Y:S02]  /*1220*/  USETMAXREG.TRY_ALLOC.CTAPOOL UP1, 0xe8 ;  /* 0x000000e8000079c8 */ /* 0x000e240008020600 */
[----:B0-----:R-:W-:-:S13]  /*1230*/  PLOP3.LUT P0, PT, PT, PT, UP1, 0x80, 0x0 ;  /* 0x000000000000781c */ /* 0x001fda0003f0f018 */
[----:B------:R-:W-:Y:S05]  /*1240*/  @!P0 BRA `(.L_x_13) ;  /* 0xfffffffc00f08947 */ /* 0x000fea000383ffff */
[----:B------:R-:W-:-:S13]  /*1250*/  LOP3.LUT P0, RZ, R9, 0xff, RZ, 0xc0, !PT ;  /* 0x000000ff09ff7812 */ /* 0x000fda000780c0ff */
[----:B------:R-:W-:Y:S05]  /*1260*/  @!P0 EXIT ;  /* 0x000000000000894d */ /* 0x000fea0003800000 */
[----:B------:R-:W0:Y:S01]  /*1270*/  S2UR UR5, SR_CgaCtaId ;  /* 0x00000000000579c3 */ /* 0x000e220000008800 */
[----:B------:R-:W-:Y:S01]  /*1280*/  SHF.R.S32.HI R9, RZ, 0x1f, R12 ;  /* 0x0000001fff097819 */ /* 0x000fe2000001140c */
[----:B------:R-:W-:Y:S01]  /*1290*/  VIADD R10, R13, 0xffffffff ;  /* 0xffffffff0d0a7836 */ /* 0x000fe20000000000 */
[----:B------:R-:W-:Y:S01]  /*12a0*/  UMOV UR8, 0x400 ;  /* 0x0000040000087882 */ /* 0x000fe20000000000 */
[----:B------:R-:W-:Y:S01]  /*12b0*/  USHF.R.U32.HI UR4, URZ, 0x2, UR14 ;  /* 0x000000023f047899 */ /* 0x000fe2000801160e */
[CC--:B------:R-:W-:Y:S01]  /*12c0*/  LEA.HI R8, R9.reuse, R12.reuse, RZ, 0x2 ;  /* 0x0000000c09087211 */ /* 0x0c0fe200078f10ff */
[----:B------:R-:W-:Y:S01]  /*12d0*/  ULOP3.LUT UR9, UR14, 0x3, URZ, 0xc0, !UPT ;  /* 0x000000030e097892 */ /* 0x000fe2000f8ec03f */
[----:B------:R-:W-:Y:S01]  /*12e0*/  LEA.HI R9, R9, R12, RZ, 0x5 ;  /* 0x0000000c09097211 */ /* 0x000fe200078f28ff */
[----:B------:R-:W-:Y:S01]  /*12f0*/  UISETP.LT.AND UP1, UPT, UR14, 0x1, UPT ;  /* 0x000000010e00788c */ /* 0x000fe2000bf21270 */
[--C-:B------:R-:W-:Y:S01]  /*1300*/  SHF.R.S32.HI R14, RZ, 0x2, R8.reuse ;  /* 0x00000002ff0e7819 */ /* 0x100fe20000011408 */
[----:B------:R-:W-:Y:S01]  /*1310*/  ULOP3.LUT UR4, UR4, 0x1, URZ, 0xc0, !UPT ;  /* 0x0000000104047892 */ /* 0x000fe2000f8ec03f */
[----:B------:R-:W-:Y:S01]  /*1320*/  SHF.R.S32.HI R15, RZ, 0x1f, R8 ;  /* 0x0000001fff0f7819 */ /* 0x000fe20000011408 */
[----:B------:R-:W-:Y:S01]  /*1330*/  ULDC UR6, c[0x0][0x284] ;  /* 0x0000a10000067ab9 */ /* 0x000fe20000000800 */
[----:B------:R-:W-:Y:S01]  /*1340*/  LOP3.LUT R11, R8, 0xfffffffc, RZ, 0xc0, !PT ;  /* 0xfffffffc080b7812 */ /* 0x000fe200078ec0ff */
[----:B------:R-:W-:Y:S01]  /*1350*/  USEL UR9, UR9, URZ, !UP0 ;  /* 0x0000003f09097287 */ /* 0x000fe2000c000000 */
[----:B------:R-:W-:Y:S01]  /*1360*/  LEA.HI R15, R15, R14, RZ, 0x3 ;  /* 0x0000000e0f0f7211 */ /* 0x000fe200078f18ff */
[----:B------:R-:W-:Y:S01]  /*1370*/  USEL UR10, UR14, 0x1, UP1 ;  /* 0x000000010e0a7887 */ /* 0x000fe20008800000 */
[----:B------:R-:W-:Y:S01]  /*1380*/  ISETP.NE.AND P0, PT, R10, RZ, PT ;  /* 0x000000ff0a00720c */ /* 0x000fe20003f05270 */
[----:B------:R-:W-:Y:S01]  /*1390*/  IMAD.IADD R12, R12, 0x1, -R11 ;  /* 0x000000010c0c7824 */ /* 0x000fe200078e0a0b */
[----:B------:R-:W-:Y:S01]  /*13a0*/  LOP3.LUT R15, R15, 0xfffffff8, RZ, 0xc0, !PT ;  /* 0xfffffff80f0f7812 */ /* 0x000fe200078ec0ff */
[----:B------:R-:W-:Y:S01]  /*13b0*/  IMAD.SHL.U32 R10, R10, 0x8, RZ ;  /* 0x000000080a0a7824 */ /* 0x000fe200078e00ff */
[----:B------:R-:W-:Y:S01]  /*13c0*/  SHF.R.S32.HI R11, RZ, 0x5, R9 ;  /* 0x00000005ff0b7819 */ /* 0x000fe20000011409 */
[----:B------:R-:W-:Y:S01]  /*13d0*/  UISETP.EQ.U32.AND UP0, UPT, UR4, 0x1, !UP0 ;  /* 0x000000010400788c */ /* 0x000fe2000c702070 */
[----:B------:R-:W-:Y:S01]  /*13e0*/  SEL R144, RZ, 0x1, P0 ;  /* 0x00000001ff907807 */ /* 0x000fe20000000000 */
[----:B0-----:R-:W-:Y:S01]  /*13f0*/  ULEA UR8, UR5, UR8, 0x18 ;  /* 0x0000000805087291 */ /* 0x001fe2000f8ec03f */
[----:B------:R-:W-:Y:S01]  /*1400*/  IMAD.IADD R8, R14, 0x1, -R15 ;  /* 0x000000010e087824 */ /* 0x000fe200078e0a0f */
[----:B------:R-:W-:Y:S01]  /*1410*/  LOP3.LUT R10, R10, 0x8, RZ, 0xc0, !PT ;  /* 0x000000080a0a7812 */ /* 0x000fe200078ec0ff */
[----:B------:R-:W-:-:S02]  /*1420*/  ULOP3.LUT UR30, UR13, 0x1, URZ, 0xfc, !UPT ;  /* 0x000000010d1e7892 */ /* 0x000fc4000f8efc3f */
[----:B------:R-:W-:Y:S01]  /*1430*/  UIADD3 UR32, UR8, 0x50, URZ ;  /* 0x0000005008207890 */ /* 0x000fe2000fffe03f */
[--C-:B------:R-:W-:Y:S01]  /*1440*/  SHF.R.S32.HI R9, RZ, 0x1f, R8.reuse ;  /* 0x0000001fff097819 */ /* 0x100fe20000011408 */
[C-C-:B------:R-:W-:Y:S01]  /*1450*/  IMAD R15, R11.reuse, -0x10, -R8.reuse ;  /* 0xfffffff00b0f7824 */ /* 0x140fe200078e0a08 */
[C---:B------:R-:W-:Y:S01]  /*1460*/  LOP3.LUT R145, R10.reuse, 0x8, RZ, 0x3c, !PT ;  /* 0x000000080a917812 */ /* 0x040fe200078e3cff */
[----:B------:R-:W-:Y:S01]  /*1470*/  USHF.L.U32 UR31, UR14, 0x1, URZ ;  /* 0x000000010e1f7899 */ /* 0x000fe2000800063f */
[----:B------:R-:W-:Y:S01]  /*1480*/  LOP3.LUT R14, R10, 0x18, RZ, 0x3c, !PT ;  /* 0x000000180a0e7812 */ /* 0x000fe200078e3cff */
[----:B------:R-:W-:Y:S01]  /*1490*/  IMAD.WIDE R8, R11, 0x10, R8 ;  /* 0x000000100b087825 */ /* 0x000fe200078e0208 */
[----:B------:R-:W-:Y:S01]  /*14a0*/  LEA R13, R13, UR32, 0x3 ;  /* 0x000000200d0d7c11 */ /* 0x000fe2000f8e18ff */
[----:B------:R-:W-:Y:S02]  /*14b0*/  UIADD3 UR10, -UR10, UR14, URZ ;  /* 0x0000000e0a0a7290 */ /* 0x000fe4000fffe13f */
[----:B------:R-:W-:Y:S01]  /*14c0*/  VIADD R15, R15, UR6 ;  /* 0x000000060f0f7c36 */ /* 0x000fe20008000000 */
[----:B------:R-:W-:-:S12]  /*14d0*/  USEL UR11, URZ, 0x1, !UP0 ;  /* 0x000000013f0b7887 */ /* 0x000fd8000c000000 */
.L_x_168:
[----:B------:R-:W-:Y:S01]  /*14e0*/  SHF.L.U32 R10, R144, 0x1f, RZ ;  /* 0x0000001f900a7819 */ /* 0x000fe200000006ff */
[----:B------:R-:W0:Y:S01]  /*14f0*/  LDC R11, c[0x0][0x28c] ;  /* 0x0000a300ff0b7b82 */ /* 0x000e220000000800 */
[----:B------:R-:W-:Y:S01]  /*1500*/  UMOV UR4, URZ ;  /* 0x0000003f00047c82 */ /* 0x000fe20008000000 */
[----:B------:R-:W-:Y:S01]  /*1510*/  UMOV UR12, UR9 ;  /* 0x00000009000c7c82 */ /* 0x000fe20008000000 */
[----:B------:R-:W2:Y:S01]  /*1520*/  SYNCS.PHASECHK.TRANS64.TRYWAIT P0, [R13+URZ+-0x8], R10 ;  /* 0xfffff80a0d0075a7 */ /* 0x000ea2000800017f */
[----:B0-----:R-:W-:Y:S01]  /*1530*/  ISETP.GE.AND P1, PT, R11, 0x1, PT ;  /* 0x000000010b00780c */ /* 0x001fe20003f26270 */
[----:B-12-4-:R-:W-:-:S12]  /*1540*/  @!P0 BRA `(.L_x_14) ;  /* 0x0000007800908947 */ /* 0x016fd80003800000 */
.L_x_190:
[----:B------:R-:W-:Y:S01]  /*1550*/  UMOV UR5, URZ ;  /* 0x0000003f00057c82 */ /* 0x000fe20008000000 */
[----:B------:R-:W-:Y:S01]  /*1560*/  UMOV UR6, URZ ;  /* 0x0000003f00067c82 */ /* 0x000fe20008000000 */
[----:B------:R-:W-:Y:S02]  /*1570*/  CS2R R18, SRZ ;  /* 0x0000000000127805 */ /* 0x000fe4000001ff00 */
[----:B------:R-:W-:Y:S02]  /*1580*/  CS2R R16, SRZ ;  /* 0x0000000000107805 */ /* 0x000fe4000001ff00 */
[----:B------:R-:W-:Y:S02]  /*1590*/  CS2R R20, SRZ ;  /* 0x0000000000147805 */ /* 0x000fe4000001ff00 */
[----:B------:R-:W-:Y:S02]  /*15a0*/  CS2R R22, SRZ ;  /* 0x0000000000167805 */ /* 0x000fe4000001ff00 */
[----:B------:R-:W-:-:S02]  /*15b0*/  CS2R R88, SRZ ;  /* 0x0000000000587805 */ /* 0x000fc4000001ff00 */
[----:B------:R-:W-:Y:S02]  /*15c0*/  CS2R R90, SRZ ;  /* 0x00000000005a7805 */ /* 0x000fe4000001ff00 */
        /* <DEDUP_REMOVED lines=25> */
[----:B------:R-:W-:Y:S01]  /*1760*/  CS2R R142, SRZ ;  /* 0x00000000008e7805 */ /* 0x000fe2000001ff00 */
[----:B------:R-:W-:Y:S01]  /*1770*/  IMAD.U32 R147, RZ, RZ, UR11 ;  /* 0x0000000bff937e24 */ /* 0x000fe2000f8e00ff */
        /* <DEDUP_REMOVED lines=31> */
[----:B------:R-:W-:Y:S01]  /*1970*/  CS2R R86, SRZ ;  /* 0x0000000000567805 */ /* 0x000fe2000001ff00 */
[----:B------:R-:W-:Y:S06]  /*1980*/  @!P1 BRA `(.L_x_15) ;  /* 0x0000000800289947 */ /* 0x000fec0003800000 */
[----:B------:R-:W-:-:S06]  /*1990*/  UISETP.NE.AND UP0, UPT, UR30, 0x3, UPT ;  /* 0x000000031e00788c */ /* 0x000fcc000bf05270 */
[----:B------:R-:W-:-:S13]  /*19a0*/  PLOP3.LUT P1, PT, PT, PT, UP0, 0x80, 0x0 ;  /* 0x000000000000781c */ /* 0x000fda0003f2f008 */
[----:B------:R-:W-:Y:S05]  /*19b0*/  @!P1 BRA `(.L_x_16) ;  /* 0x0000000000049947 */ /* 0x000fea0003800000 */
[----:B------:R-:W-:Y:S01]  /*19c0*/  BPT.TRAP 0x1 ;  /* 0x000000040000795c */ /* 0x000fe20000300000 */
.L_x_16:
[----:B------:R-:W-:Y:S01]  /*19d0*/  ULEA UR4, UR9, UR8, 0x3 ;  /* 0x0000000809047291 */ /* 0x000fe2000f8e183f */
[----:B0-----:R-:W-:-:S05]  /*19e0*/  IMAD.U32 R10, RZ, RZ, UR11 ;  /* 0x0000000bff0a7e24 */ /* 0x001fca000f8e00ff */
[----:B------:R-:W-:-:S04]  /*19f0*/  SHF.L.U32 R10, R10, 0x1f, RZ ;  /* 0x0000001f0a0a7819 */ /* 0x000fc800000006ff */
[----:B------:R0:W2:Y:S01]  /*1a00*/  SYNCS.PHASECHK.TRANS64.TRYWAIT P0, [UR4], R10 ;  /* 0x0000000aff0075a7 */ /* 0x0000a20008000144 */
[----:B------:R-:W-:Y:S05]  /*1a10*/  @!P1 BRA `(.L_x_17) ;  /* 0x0000000000049947 */ /* 0x000fea0003800000 */
[----:B------:R-:W-:Y:S01]  /*1a20*/  BPT.TRAP 0x1 ;  /* 0x000000040000795c */ /* 0x000fe20000300000 */
.L_x_17:
[----:B--2---:R-:W-:Y:S05]  /*1a30*/  @P0 BRA `(.L_x_18) ;  /* 0x0000000000080947 */ /* 0x004fea0003800000 */
[----:B------:R-:W2:Y:S02]  /*1a40*/  SYNCS.PHASECHK.TRANS64.TRYWAIT P0, [UR4], R10 ;  /* 0x0000000aff0075a7 */ /* 0x000ea40008000144 */
[----:B--2---:R-:W-:Y:S05]  /*1a50*/  @!P0 BRA `(.L_x_19) ;  /* 0x0000007400608947 */ /* 0x004fea0003800000 */
.L_x_18:
[----:B------:R-:W-:Y:S01]  /*1a60*/  UIADD3 UR5, UR8, 0x2180, URZ ;  /* 0x0000218008057890 */ /* 0x000fe2000fffe03f */
[----:B------:R-:W-:Y:S01]  /*1a70*/  WARPGROUP.ARRIVE ;  /* 0x00000000000079c5 */ /* 0x000fe20000000000 */
[----:B------:R-:W-:Y:S01]  /*1a80*/  UIADD3 UR4, UR8, 0x180, URZ ;  /* 0x0000018008047890 */ /* 0x000fe2000fffe03f */
[----:B------:R-:W-:Y:S01]  /*1a90*/  CS2R R18, SRZ ;  /* 0x0000000000127805 */ /* 0x000fe2000001ff00 */
[----:B------:R-:W-:Y:S01]  /*1aa0*/  USHF.R.U32.HI UR5, URZ, 0x4, UR5 ;  /* 0x000000043f057899 */ /* 0x000fe20008011605 */
[----:B------:R-:W-:Y:S01]  /*1ab0*/  CS2R R16, SRZ ;  /* 0x0000000000107805 */ /* 0x000fe2000001ff00 */
[----:B------:R-:W-:Y:S01]  /*1ac0*/  USHF.R.U32.HI UR4, URZ, 0x4, UR4 ;  /* 0x000000043f047899 */ /* 0x000fe20008011604 */
[----:B------:R-:W-:Y:S01]  /*1ad0*/  CS2R R20, SRZ ;  /* 0x0000000000147805 */ /* 0x000fe2000001ff00 */
[----:B------:R-:W-:Y:S01]  /*1ae0*/  ULOP3.LUT UR5, UR5, 0x3fff, URZ, 0xc0, !UPT ;  /* 0x00003fff05057892 */ /* 0x000fe2000f8ec03f */
[----:B------:R-:W-:Y:S01]  /*1af0*/  CS2R R22, SRZ ;  /* 0x0000000000167805 */ /* 0x000fe2000001ff00 */
[----:B------:R-:W-:Y:S01]  /*1b00*/  ULOP3.LUT UR4, UR4, 0x3fff, URZ, 0xc0, !UPT ;  /* 0x00003fff04047892 */ /* 0x000fe2000f8ec03f */
[----:B------:R-:W-:Y:S01]  /*1b10*/  CS2R R88, SRZ ;  /* 0x0000000000587805 */ /* 0x000fe2000001ff00 */
[----:B------:R-:W-:Y:S01]  /*1b20*/  ULOP3.LUT UR5, UR5, 0x10000, URZ, 0xfc, !UPT ;  /* 0x0001000005057892 */ /* 0x000fe2000f8efc3f */
[----:B------:R-:W-:Y:S01]  /*1b30*/  CS2R R90, SRZ ;  /* 0x00000000005a7805 */ /* 0x000fe2000001ff00 */
[----:B------:R-:W-:Y:S01]  /*1b40*/  ULOP3.LUT UR4, UR4, 0x10000, URZ, 0xfc, !UPT ;  /* 0x0001000004047892 */ /* 0x000fe2000f8efc3f */
[----:B------:R-:W-:Y:S01]  /*1b50*/  CS2R R92, SRZ ;  /* 0x00000000005c7805 */ /* 0x000fe2000001ff00 */
[----:B------:R-:W-:Y:S01]  /*1b60*/  ULEA UR18, UR9, UR5, 0x8 ;  /* 0x0000000509127291 */ /* 0x000fe2000f8e403f */
[----:B------:R-:W-:Y:S01]  /*1b70*/  CS2R R94, SRZ ;  /* 0x00000000005e7805 */ /* 0x000fe2000001ff00 */
[----:B------:R-:W-:Y:S01]  /*1b80*/  ULEA UR16, UR9, UR4, 0x7 ;  /* 0x0000000409107291 */ /* 0x000fe2000f8e383f */
[----:B------:R-:W-:Y:S01]  /*1b90*/  CS2R R96, SRZ ;  /* 0x0000000000607805 */ /* 0x000fe2000001ff00 */
[----:B------:R-:W-:Y:S01]  /*1ba0*/  ULDC UR5, c[0x0][0x50c] ;  /* 0x0001430000057ab9 */ /* 0x000fe20000000800 */
[----:B------:R-:W-:Y:S01]  /*1bb0*/  UMOV UR17, 0xc0000010 ;  /* 0xc000001000117882 */ /* 0x000fe20000000000 */
[----:B------:R-:W-:Y:S01]  /*1bc0*/  UISETP.NE.AND UP0, UPT, UR5, 0x1, UPT ;  /* 0x000000010500788c */ /* 0x000fe2000bf05270 */
[----:B------:R-:W-:Y:S01]  /*1bd0*/  CS2R R98, SRZ ;  /* 0x0000000000627805 */ /* 0x000fe2000001ff00 */
[----:B------:R-:W-:Y:S01]  /*1be0*/  UMOV UR19, 0xc0000010 ;  /* 0xc000001000137882 */ /* 0x000fe20000000000 */
[----:B------:R-:W-:Y:S01]  /*1bf0*/  UMOV UR4, 0x1 ;  /* 0x0000000100047882 */ /* 0x000fe20000000000 */
[----:B------:R-:W-:Y:S01]  /*1c00*/  USEL UR5, URZ, 0x1, UP0 ;  /* 0x000000013f057887 */ /* 0x000fe20008000000 */
[----:B------:R-:W-:Y:S01]  /*1c10*/  QGMMA.64x128x32.F32.E5M2.E5M2 R24, gdesc[UR16], RZ, !UPT, gsb0 ;  /* 0x01e00000101879f3 */ /* 0x000fe2000c0038ff */
[----:B------:R-:W-:-:S02]  /*1c20*/  CS2R R100, SRZ ;  /* 0x0000000000647805 */ /* 0x000fc4000001ff00 */
[----:B------:R-:W-:Y:S02]  /*1c30*/  CS2R R102, SRZ ;  /* 0x0000000000667805 */ /* 0x000fe4000001ff00 */
[----:B------:R-:W-:Y:S02]  /*1c40*/  CS2R R104, SRZ ;  /* 0x0000000000687805 */ /* 0x000fe4000001ff00 */
[----:B------:R-:W-:Y:S02]  /*1c50*/  CS2R R106, SRZ ;  /* 0x00000000006a7805 */ /* 0x000fe4000001ff00 */
[----:B------:R-:W-:Y:S02]  /*1c60*/  ISETP.NE.AND P0, PT, RZ, UR5, PT ;  /* 0x00000005ff007c0c */ /* 0x000fe4000bf05270 */
        /* <DEDUP_REMOVED lines=17> */
[----:B------:R-:W-:Y:S01]  /*1d80*/  CS2R R142, SRZ ;  /* 0x00000000008e7805 */ /* 0x000fe2000001ff00 */
[----:B------:R-:W-:Y:S06]  /*1d90*/  @!P0 BRA `(.L_x_20) ;  /* 0x0000000400088947 */ /* 0x000fec0003800000 */
[----:B------:R-:W-:Y:S02]  /*1da0*/  WARPGROUP.DEPBAR.LE gsb0, 0x0 ;  /* 0x00008000000079c5 */ /* 0x000fe40000010000 */
[----:B------:R-:W-:-:S01]  /*1db0*/  FADD R143, RZ, R24 ;  /* 0x00000018ff8f7221 */ /* 0x000fc20000000000 */
[----:B------:R-:W-:Y:S01]  /*1dc0*/  FADD R142, RZ, R25 ;  /* 0x00000019ff8e7221 */ /* 0x000fe20000000000 */
        /* <DEDUP_REMOVED lines=62> */
[----:B------:R-:W-:-:S06]  /*21b0*/  UMOV UR4, URZ ;  /* 0x0000003f00047c82 */ /* 0x000fcc0008000000 */
.L_x_20:
[----:B------:R-:W-:-:S04]  /*21c0*/  UIADD3 UR12, UR9, 0x1, URZ ;  /* 0x00000001090c7890 */ /* 0x000fc8000fffe03f */
[----:B------:R-:W-:-:S04]  /*21d0*/  UISETP.NE.AND UP0, UPT, UR12, 0x4, UPT ;  /* 0x000000040c00788c */ /* 0x000fc8000bf05270 */
[----:B------:R-:W-:Y:S02]  /*21e0*/  USEL UR6, URZ, 0x1, UP0 ;  /* 0x000000013f067887 */ /* 0x000fe40008000000 */
[----:B------:R-:W-:Y:S02]  /*21f0*/  USEL UR12, UR12, URZ, UP0 ;  /* 0x0000003f0c0c7287 */ /* 0x000fe40008000000 */
[----:B------:R-:W-:-:S06]  /*2200*/  ULOP3.LUT UR6, UR11, UR6, URZ, 0x3c, !UPT ;  /* 0x000000060b067292 */ /* 0x000fcc000f8e3c3f */
[----:B------:R-:W-:Y:S01]  /*2210*/  IMAD.U32 R147, RZ, RZ, UR6 ;  /* 0x00000006ff937e24 */ /* 0x000fe2000f8e00ff */
[----:B------:R-:W-:-:S06]  /*2220*/  UMOV UR6, 0x1 ;  /* 0x0000000100067882 */ /* 0x000fcc0000000000 */
.L_x_15:
[----:B------:R-:W-:-:S06]  /*2230*/  UISETP.GE.AND UP0, UPT, UR10, 0x1, UPT ;  /* 0x000000010a00788c */ /* 0x000fcc000bf06270 */
[----:B------:R-:W-:-:S13]  /*2240*/  PLOP3.LUT P0, PT, PT, PT, UP0, 0x80, 0x0 ;  /* 0x000000000000781c */ /* 0x000fda0003f0f008 */
[----:B------:R-:W-:Y:S05]  /*2250*/  @!P0 BRA `(.L_x_21) ;  /* 0x0000000400f88947 */ /* 0x000fea0003800000 */
[----:B0-2---:R-:W-:Y:S01]  /*2260*/  IMAD.U32 R10, RZ, RZ, UR10 ;  /* 0x0000000aff0a7e24 */ /* 0x005fe2000f8e00ff */
[----:B------:R-:W-:Y:S01]  /*2270*/  UMOV UR15, UR9 ;  /* 0x00000009000f7c82 */ /* 0x000fe20008000000 */
[----:B------:R-:W-:-:S05]  /*2280*/  ULDC UR24, c[0x0][0x50c] ;  /* 0x0001430000187ab9 */ /* 0x000fca0000000800 */
.L_x_29:
[----:B------:R-:W-:-:S06]  /*2290*/  UISETP.NE.AND UP0, UPT, UR30, 0x3, UPT ;  /* 0x000000031e00788c */ /* 0x000fcc000bf05270 */
[----:B------:R-:W-:-:S13]  /*22a0*/  PLOP3.LUT P1, PT, PT, PT, UP0, 0x80, 0x0 ;  /* 0x000000000000781c */ /* 0x000fda0003f2f008 */
[----:B0-2---:R-:W-:Y:S05]  /*22b0*/  @!P1 BRA `(.L_x_22) ;  /* 0x0000000000049947 */ /* 0x005fea0003800000 */
[----:B------:R-:W-:Y:S01]  /*22c0*/  BPT.TRAP 0x1 ;  /* 0x000000040000795c */ /* 0x000fe20000300000 */
.L_x_22:
[----:B------:R-:W-:Y:S01]  /*22d0*/  ULEA UR16, UR12, UR8, 0x3 ;  /* 0x000000080c107291 */ /* 0x000fe2000f8e183f */
[----:B------:R-:W-:-:S08]  /*22e0*/  SHF.L.U32 R11, R147, 0x1f, RZ ;  /* 0x0000001f930b7819 */ /* 0x000fd000000006ff */
[----:B------:R0:W2:Y:S01]  /*22f0*/  SYNCS.PHASECHK.TRANS64.TRYWAIT P0, [UR16], R11 ;  /* 0x0000000bff0075a7 */ /* 0x0000a20008000150 */
[----:B------:R-:W-:Y:S05]  /*2300*/  @!P1 BRA `(.L_x_23) ;  /* 0x0000000000049947 */ /* 0x000fea0003800000 */
[----:B------:R-:W-:Y:S01]  /*2310*/  BPT.TRAP 0x1 ;  /* 0x000000040000795c */ /* 0x000fe20000300000 */
.L_x_23:
[----:B--2---:R-:W-:Y:S05]  /*2320*/  @P0 BRA `(.L_x_24) ;  /* 0x0000000000080947 */ /* 0x004fea0003800000 */
[----:B------:R-:W2:Y:S02]  /*2330*/  SYNCS.PHASECHK.TRANS64.TRYWAIT P0, [UR16], R11 ;  /* 0x0000000bff0075a7 */ /* 0x000ea40008000150 */
[----:B--2---:R-:W-:Y:S05]  /*2340*/  @!P0 BRA `(.L_x_25) ;  /* 0x0000006c003c8947 */ /* 0x004fea0003800000 */
.L_x_24:
[----:B------:R-:W-:Y:S01]  /*2350*/  UIADD3 UR16, UR8, 0x180, URZ ;  /* 0x0000018008107890 */ /* 0x000fe2000fffe03f */
[----:B------:R-:W-:Y:S01]  /*2360*/  WARPGROUP.ARRIVE ;  /* 0x00000000000079c5 */ /* 0x000fe20000000000 */
[----:B------:R-:W-:Y:S02]  /*2370*/  UIADD3 UR17, UR8, 0x2180, URZ ;  /* 0x0000218008117890 */ /* 0x000fe4000fffe03f */
[----:B------:R-:W-:Y:S02]  /*2380*/  USHF.R.U32.HI UR16, URZ, 0x4, UR16 ;  /* 0x000000043f107899 */ /* 0x000fe40008011610 */
[----:B------:R-:W-:Y:S02]  /*2390*/  USHF.R.U32.HI UR17, URZ, 0x4, UR17 ;  /* 0x000000043f117899 */ /* 0x000fe40008011611 */
[----:B------:R-:W-:Y:S02]  /*23a0*/  UISETP.NE.AND UP0, UPT, UR5, URZ, UPT ;  /* 0x0000003f0500728c */ /* 0x000fe4000bf05270 */
[----:B------:R-:W-:-:S02]  /*23b0*/  ULOP3.LUT UR16, UR16, 0x3fff, URZ, 0xc0, !UPT ;  /* 0x00003fff10107892 */ /* 0x000fc4000f8ec03f */
[----:B------:R-:W-:Y:S02]  /*23c0*/  ULOP3.LUT UR17, UR17, 0x3fff, URZ, 0xc0, !UPT ;  /* 0x00003fff11117892 */ /* 0x000fe4000f8ec03f */
[----:B------:R-:W-:Y:S02]  /*23d0*/  USEL UR6, UR6, URZ, !UP0 ;  /* 0x0000003f06067287 */ /* 0x000fe4000c000000 */
[----:B------:R-:W-:Y:S02]  /*23e0*/  ULOP3.LUT UR16, UR16, 0x10000, URZ, 0xfc, !UPT ;  /* 0x0001000010107892 */ /* 0x000fe4000f8efc3f */
[----:B------:R-:W-:Y:S02]  /*23f0*/  ULOP3.LUT UR17, UR17, 0x10000, URZ, 0xfc, !UPT ;  /* 0x0001000011117892 */ /* 0x000fe4000f8efc3f */
[----:B------:R-:W-:Y:S02]  /*2400*/  UISETP.NE.U32.AND UP0, UPT, UR6, URZ, UPT ;  /* 0x0000003f0600728c */ /* 0x000fe4000bf05070 */
[----:B------:R-:W-:-:S02]  /*2410*/  ULEA UR16, UR12, UR16, 0x7 ;  /* 0x000000100c107291 */ /* 0x000fc4000f8e383f */
[----:B------:R-:W-:Y:S01]  /*2420*/  ULEA UR18, UR12, UR17, 0x8 ;  /* 0x000000110c127291 */ /* 0x000fe2000f8e403f */
[----:B------:R-:W-:Y:S02]  /*2430*/  UMOV UR19, 0xc0000010 ;  /* 0xc000001000137882 */ /* 0x000fe40000000000 */
[----:B------:R-:W-:Y:S01]  /*2440*/  UMOV UR17, 0xc0000010 ;  /* 0xc000001000117882 */ /* 0x000fe20000000000 */
[----:B------:R-:W-:-:S05]  /*2450*/  UIADD3 UR4, UR4, 0x1, URZ ;  /* 0x0000000104047890 */ /* 0x000fca000fffe03f */
[----:B------:R-:W-:Y:S01]  /*2460*/  QGMMA.64x128x32.F32.E5M2.E5M2 R24, gdesc[UR16], R24, UP0, gsb0 ;  /* 0x01e00000101879f3 */ /* 0x000fe2000b803818 */
[----:B------:R-:W-:-:S04]  /*2470*/  UISETP.NE.AND UP0, UPT, UR4, UR24, UPT ;  /* 0x000000180400728c */ /* 0x000fc8000bf05270 */
[----:B------:R-:W-:-:S06]  /*2480*/  USEL UR5, URZ, 0x1, UP0 ;  /* 0x000000013f057887 */ /* 0x000fcc0008000000 */
[----:B------:R-:W-:Y:S01]  /*2490*/  ISETP.NE.AND P0, PT, RZ, UR5, PT ;  /* 0x00000005ff007c0c */ /* 0x000fe2000bf05270 */
[----:B------:R-:W-:-:S12]  /*24a0*/  WARPGROUP.DEPBAR.LE gsb0, 0x1 ;  /* 0x00008000000079c5 */ /* 0x000fd80000010100 */
[----:B------:R-:W-:Y:S05]  /*24b0*/  @!P0 BRA `(.L_x_26) ;  /* 0x0000000400088947 */ /* 0x000fea0003800000 */
[----:B------:R-:W-:Y:S02]  /*24c0*/  WARPGROUP.DEPBAR.LE gsb0, 0x0 ;  /* 0x00008000000079c5 */ /* 0x000fe40000010000 */
[----:B------:R-:W-:-:S01]  /*24d0*/  FADD R143, R24, R143 ;  /* 0x0000008f188f7221 */ /* 0x000fc20000000000 */
[----:B------:R-:W-:Y:S01]  /*24e0*/  FADD R142, R25, R142 ;  /* 0x0000008e198e7221 */ /* 0x000fe20000000000 */
        /* <DEDUP_REMOVED lines=62> */
[----:B------:R-:W-:-:S06]  /*28d0*/  UMOV UR4, URZ ;  /* 0x0000003f00047c82 */ /* 0x000fcc0008000000 */
.L_x_26:
[----:B------:R-:W-:Y:S05]  /*28e0*/  @!P1 BRA `(.L_x_27) ;  /* 0x0000000000049947 */ /* 0x000fea0003800000 */
[----:B------:R-:W-:Y:S01]  /*28f0*/  BPT.TRAP 0x1 ;  /* 0x000000040000795c */ /* 0x000fe20000300000 */
.L_x_27:
[----:B------:R-:W-:Y:S02]  /*2900*/  UISETP.GT.U32.AND UP0, UPT, UR13, 0x1, UPT ;  /* 0x000000010d00788c */ /* 0x000fe4000bf04070 */
[----:B------:R-:W-:-:S04]  /*2910*/  ULEA UR6, UR15, UR8, 0x3 ;  /* 0x000000080f067291 */ /* 0x000fc8000f8e183f */
[----:B------:R-:W-:Y:S01]  /*2920*/  UIADD3 UR6, UR6, 0x20, URZ ;  /* 0x0000002006067890 */ /* 0x000fe2000fffe03f */
[----:B------:R-:W-:-:S03]  /*2930*/  PLOP3.LUT P0, PT, PT, PT, UP0, 0x80, 0x0 ;  /* 0x000000000000781c */ /* 0x000fc60003f0f008 */
[----:B------:R-:W-:-:S09]  /*2940*/  UPRMT UR6, URZ, 0x654, UR6 ;  /* 0x000006543f067896 */ /* 0x000fd20008000006 */
[----:B------:R-:W-:Y:S01]  /*2950*/  SYNCS.ARRIVE.TRANS64.RED.A1T0 RZ, [UR6], RZ ;  /* 0x000000ffffff79a7 */ /* 0x000fe20008100406 */
[----:B------:R-:W-:Y:S05]  /*2960*/  @P0 BRA `(.L_x_28) ;  /* 0x0000000000040947 */ /* 0x000fea0003800000 */
[----:B------:R-:W-:Y:S01]  /*2970*/  BPT.TRAP 0x1 ;  /* 0x000000040000795c */ /* 0x000fe20000300000 */
.L_x_28:
[----:B------:R-:W-:Y:S01]  /*2980*/  UIADD3 UR12, UR12, 0x1, URZ ;  /* 0x000000010c0c7890 */ /* 0x000fe2000fffe03f */
[C---:B------:R-:W-:Y:S01]  /*2990*/  ISETP.GT.AND P0, PT, R10.reuse, 0x1, PT ;  /* 0x000000010a00780c */ /* 0x040fe20003f04270 */
[----:B------:R-:W-:Y:S01]  /*29a0*/  UIADD3 UR15, UR15, 0x1, URZ ;  /* 0x000000010f0f7890 */ /* 0x000fe2000fffe03f */
[----:B------:R-:W-:Y:S01]  /*29b0*/  VIADD R10, R10, 0xffffffff ;  /* 0xffffffff0a0a7836 */ /* 0x000fe20000000000 */
[----:B------:R-:W-:Y:S02]  /*29c0*/  UISETP.NE.AND UP0, UPT, UR12, 0x4, UPT ;  /* 0x000000040c00788c */ /* 0x000fe4000bf05270 */
[----:B------:R-:W-:Y:S02]  /*29d0*/  UISETP.NE.AND UP1, UPT, UR15, 0x4, UPT ;  /* 0x000000040f00788c */ /* 0x000fe4000bf25270 */
[----:B------:R-:W-:Y:S02]  /*29e0*/  USEL UR6, URZ, 0x1, UP0 ;  /* 0x000000013f067887 */ /* 0x000fe40008000000 */
[----:B------:R-:W-:-:S02]  /*29f0*/  USEL UR12, UR12, URZ, UP0 ;  /* 0x0000003f0c0c7287 */ /* 0x000fc40008000000 */
[----:B------:R-:W-:Y:S02]  /*2a00*/  USEL UR15, UR15, URZ, UP1 ;  /* 0x0000003f0f0f7287 */ /* 0x000fe40008800000 */
[----:B------:R-:W-:Y:S01]  /*2a10*/  LOP3.LUT R147, R147, UR6, RZ, 0x3c, !PT ;  /* 0x0000000693937c12 */ /* 0x000fe2000f8e3cff */
[----:B------:R-:W-:Y:S01]  /*2a20*/  UMOV UR6, 0x1 ;  /* 0x0000000100067882 */ /* 0x000fe20000000000 */
[----:B------:R-:W-:Y:S08]  /*2a30*/  @P0 BRA `(.L_x_29) ;  /* 0xfffffff800140947 */ /* 0x000ff0000383ffff */
.L_x_21:
[----:B------:R-:W-:Y:S01]  /*2a40*/  UISETP.NE.AND UP0, UPT, UR4, URZ, UPT ;  /* 0x0000003f0400728c */ /* 0x000fe2000bf05270 */
[----:B0-2---:R-:W0:Y:S03]  /*2a50*/  LDC R10, c[0x0][0x28c] ;  /* 0x0000a300ff0a7b82 */ /* 0x005e260000000800 */
[----:B------:R-:W-:-:S06]  /*2a60*/  USEL UR4, URZ, 0x1, !UP0 ;  /* 0x000000013f047887 */ /* 0x000fcc000c000000 */
[----:B------:R-:W-:-:S13]  /*2a70*/  ISETP.NE.AND P0, PT, RZ, UR4, PT ;  /* 0x00000004ff007c0c */ /* 0x000fda000bf05270 */
[----:B------:R-:W-:Y:S05]  /*2a80*/  @!P0 BRA `(.L_x_30) ;  /* 0x0000000400048947 */ /* 0x000fea0003800000 */
[----:B------:R-:W-:Y:S02]  /*2a90*/  WARPGROUP.DEPBAR.LE gsb0, 0x0 ;  /* 0x00008000000079c5 */ /* 0x000fe40000010000 */
[----:B------:R-:W-:Y:S01]  /*2aa0*/  FADD R143, R24, R143 ;  /* 0x0000008f188f7221 */ /* 0x000fe20000000000 */
        /* <DEDUP_REMOVED lines=62> */
[----:B------:R-:W-:-:S07]  /*2e90*/  FADD R18, R18, R87 ;  /* 0x0000005712127221 */ /* 0x000fce0000000000 */
.L_x_30:
[----:B0-----:R-:W-:Y:S01]  /*2ea0*/  ISETP.GE.AND P0, PT, R10, 0x1, PT ;  /* 0x000000010a00780c */ /* 0x001fe20003f06270 */
[----:B------:R0:W-:Y:S01]  /*2eb0*/  SYNCS.ARRIVE.TRANS64.A1T0 RZ, [R145+UR32], RZ ;  /* 0x000000ff91ff79a7 */ /* 0x0001e20008100020 */
[----:B------:R-:W-:-:S11]  /*2ec0*/  WARPGROUP.DEPBAR.LE gsb0, 0x0 ;  /* 0x00008000000079c5 */ /* 0x000fd60000010000 */
[----:B------:R-:W-:Y:S05]  /*2ed0*/  @!P0 BRA `(.L_x_31) ;  /* 0x0000000000388947 */ /* 0x000fea0003800000 */
[----:B------:R-:W-:-:S06]  /*2ee0*/  UISETP.NE.AND UP0, UPT, UR30, 0x3, UPT ;  /* 0x000000031e00788c */ /* 0x000fcc000bf05270 */
[----:B------:R-:W-:-:S13]  /*2ef0*/  PLOP3.LUT P0, PT, PT, PT, UP0, 0x80, 0x0 ;  /* 0x000000000000781c */ /* 0x000fda0003f0f008 */
[----:B------:R-:W-:Y:S05]  /*2f00*/  @!P0 BRA `(.L_x_32) ;  /* 0x0000000000048947 */ /* 0x000fea0003800000 */
[----:B------:R-:W-:Y:S01]  /*2f10*/  BPT.TRAP 0x1 ;  /* 0x000000040000795c */ /* 0x000fe20000300000 */
.L_x_32:
[----:B------:R-:W-:Y:S02]  /*2f20*/  UIADD3 UR4, UR10, UR9, URZ ;  /* 0x000000090a047290 */ /* 0x000fe4000fffe03f */
[----:B------:R-:W-:Y:S02]  /*2f30*/  UISETP.GT.U32.AND UP0, UPT, UR13, 0x1, UPT ;  /* 0x000000010d00788c */ /* 0x000fe4000bf04070 */
[----:B------:R-:W-:-:S04]  /*2f40*/  USHF.L.U32 UR4, UR4, 0x3, URZ ;  /* 0x0000000304047899 */ /* 0x000fc8000800063f */
[----:B------:R-:W-:Y:S01]  /*2f50*/  ULOP3.LUT UR4, UR4, 0x18, URZ, 0xc0, !UPT ;  /* 0x0000001804047892 */ /* 0x000fe2000f8ec03f */
[----:B------:R-:W-:-:S03]  /*2f60*/  PLOP3.LUT P0, PT, PT, PT, UP0, 0x80, 0x0 ;  /* 0x000000000000781c */ /* 0x000fc60003f0f008 */
[----:B------:R-:W-:-:S04]  /*2f70*/  UIADD3 UR4, UR8, 0x20, UR4 ;  /* 0x0000002008047890 */ /* 0x000fc8000fffe004 */
[----:B------:R-:W-:-:S09]  /*2f80*/  UPRMT UR4, URZ, 0x654, UR4 ;  /* 0x000006543f047896 */ /* 0x000fd20008000004 */
[----:B------:R-:W-:Y:S01]  /*2f90*/  SYNCS.ARRIVE.TRANS64.RED.A1T0 RZ, [UR4], RZ ;  /* 0x000000ffffff79a7 */ /* 0x000fe20008100404 */
[----:B------:R-:W-:Y:S05]  /*2fa0*/  @P0 BRA `(.L_x_31) ;  /* 0x0000000000040947 */ /* 0x000fea0003800000 */
[----:B------:R-:W-:Y:S01]  /*2fb0*/  BPT.TRAP 0x1 ;  /* 0x000000040000795c */ /* 0x000fe20000300000 */
.L_x_31:
[----:B------:R-:W-:Y:S01]  /*2fc0*/  SHF.L.U32 R10, R144, 0x1f, RZ ;  /* 0x0000001f900a7819 */ /* 0x000fe200000006ff */
[----:B------:R-:W2:Y:S01]  /*2fd0*/  LDC R31, c[0x0][0x288] ;  /* 0x0000a200ff1f7b82 */ /* 0x000ea20000000800 */
[----:B------:R-:W-:Y:S02]  /*2fe0*/  IMAD.SHL.U32 R28, R5, 0x40, RZ ;  /* 0x00000040051c7824 */ /* 0x000fe400078e00ff */
[----:B------:R-:W3:Y:S02]  /*2ff0*/  SYNCS.PHASECHK.TRANS64.TRYWAIT P0, [R13+URZ+0x8], R10 ;  /* 0x0000080a0d0075a7 */ /* 0x000ee4000800017f */
[----:B---3--:R-:W-:Y:S05]  /*3000*/  @!P0 BRA `(.L_x_33) ;  /* 0x0000006000248947 */ /* 0x008fea0003800000 */
.L_x_191:
[----:B------:R-:W-:Y:S01]  /*3010*/  ULDC UR4, c[0x0][0x284] ;  /* 0x0000a10000047ab9 */ /* 0x000fe20000000800 */
[----:B------:R-:W-:Y:S01]  /*3020*/  IMAD.SHL.U32 R30, R4, 0x80, RZ ;  /* 0x00000080041e7824 */ /* 0x000fe200078e00ff */
[----:B------:R-:W-:-:S04]  /*3030*/  ISETP.GE.AND P0, PT, R28, UR4, PT ;  /* 0x000000041c007c0c */ /* 0x000fc8000bf06270 */
[----:B--2---:R-:W-:-:S13]  /*3040*/  ISETP.GE.OR P0, PT, R30, R31, P0 ;  /* 0x0000001f1e00720c */ /* 0x004fda0000706670 */
[----:B------:R-:W-:Y:S05]  /*3050*/  @P0 BRA `(.L_x_34) ;  /* 0x0000004400e00947 */ /* 0x000fea0003800000 */
[----:B------:R-:W2:Y:S01]  /*3060*/  LDC.64 R32, c[0x0][0x5c8] ;  /* 0x00017200ff207b82 */ /* 0x000ea20000000a00 */
[----:B------:R-:W-:Y:S01]  /*3070*/  IMAD.SHL.U32 R24, R12, 0x2, RZ ;  /* 0x000000020c187824 */ /* 0x000fe200078e00ff */
[----:B------:R-:W-:Y:S01]  /*3080*/  SHF.R.S32.HI R35, RZ, 0x1f, R0 ;  /* 0x0000001fff237819 */ /* 0x000fe20000011400 */
[----:B------:R-:W-:Y:S01]  /*3090*/  ULDC.64 UR4, c[0x0][0x5d0] ;  /* 0x0001740000047ab9 */ /* 0x000fe20000000a00 */
[----:B------:R-:W-:Y:S01]  /*30a0*/  SHF.R.S32.HI R34, RZ, 0x1f, R30 ;  /* 0x0000001fff227819 */ /* 0x000fe2000001141e */
[----:B------:R-:W-:Y:S01]  /*30b0*/  BSSY B0, `(.L_x_34) ;  /* 0x0000472000007945 */ /* 0x000fe20003800000 */
[--C-:B------:R-:W-:Y:S01]  /*30c0*/  SHF.R.S32.HI R25, RZ, 0x1f, R24.reuse ;  /* 0x0000001fff197819 */ /* 0x100fe20000011418 */
[----:B------:R-:W-:Y:S02]  /*30d0*/  IMAD R27, R35, UR4, RZ ;  /* 0x00000004231b7c24 */ /* 0x000fe4000f8e02ff */
[----:B---3--:R-:W-:-:S04]  /*30e0*/  IMAD.WIDE.U32 R10, R0, UR4, R24 ;  /* 0x00000004000a7c25 */ /* 0x008fc8000f8e0018 */
[----:B------:R-:W-:Y:S01]  /*30f0*/  IMAD R29, R0, UR5, R27 ;  /* 0x00000005001d7c24 */ /* 0x000fe2000f8e021b */
[----:B------:R-:W-:Y:S01]  /*3100*/  IADD3 R10, P0, R30, R10, RZ ;  /* 0x0000000a1e0a7210 */ /* 0x000fe20007f1e0ff */
[----:B------:R-:W-:Y:S01]  /*3110*/  IMAD.WIDE R26, R5, 0x40, R8 ;  /* 0x00000040051a7825 */ /* 0x000fe200078e0208 */
[----:B------:R-:W-:Y:S02]  /*3120*/  ULDC.64 UR4, c[0x0][0x5c0] ;  /* 0x0001700000047ab9 */ /* 0x000fe40000000a00 */
[----:B------:R-:W-:Y:S01]  /*3130*/  IADD3.X R11, R34, R11, R29, P0, !PT ;  /* 0x0000000b220b7210 */ /* 0x000fe200007fe41d */
[----:B------:R-:W-:Y:S02]  /*3140*/  IMAD R29, R12, -0x2, R31 ;  /* 0xfffffffe0c1d7824 */ /* 0x000fe400078e021f */
[-C--:B--2---:R-:W-:Y:S02]  /*3150*/  IMAD R4, R27, R32.reuse, RZ ;  /* 0x000000201b047224 */ /* 0x084fe400078e02ff */
[----:B------:R-:W-:-:S04]  /*3160*/  IMAD.WIDE.U32 R10, R26, R32, R10 ;  /* 0x000000201a0a7225 */ /* 0x000fc800078e000a */
[----:B------:R-:W-:Y:S01]  /*3170*/  IMAD R5, R26, R33, R4 ;  /* 0x000000211a057224 */ /* 0x000fe200078e0204 */
[----:B------:R-:W-:Y:S02]  /*3180*/  LEA R4, P0, R32, R10, 0x3 ;  /* 0x0000000a20047211 */ /* 0x000fe400078018ff */
[----:B------:R-:W-:Y:S01]  /*3190*/  IADD3 R10, P1, R10, UR4, RZ ;  /* 0x000000040a0a7c10 */ /* 0x000fe2000ff3e0ff */
[----:B------:R-:W-:Y:S01]  /*31a0*/  IMAD.IADD R11, R11, 0x1, R5 ;  /* 0x000000010b0b7824 */ /* 0x000fe200078e0205 */
[----:B------:R-:W-:-:S04]  /*31b0*/  IADD3 R4, P2, R4, UR4, RZ ;  /* 0x0000000404047c10 */ /* 0x000fc8000ff5e0ff */
[----:B------:R-:W-:Y:S01]  /*31c0*/  LEA.HI.X R5, R32, R11, R33, 0x3, P0 ;  /* 0x0000000b20057211 */ /* 0x000fe200000f1c21 */
[----:B------:R-:W-:Y:S01]  /*31d0*/  IMAD.IADD R32, R15, 0x1, -R28 ;  /* 0x000000010f207824 */ /* 0x000fe200078e0a1c */
[----:B-1---5:R-:W-:Y:S01]  /*31e0*/  FSETP.NEU.AND P0, PT, R7, RZ, PT ;  /* 0x000000ff0700720b */ /* 0x022fe20003f0d000 */
[----:B------:R-:W-:Y:S01]  /*31f0*/  IMAD.IADD R28, R29, 0x1, -R30 ;  /* 0x000000011d1c7824 */ /* 0x000fe200078e0a1e */
[----:B------:R-:W-:Y:S02]  /*3200*/  IADD3.X R11, R11, UR5, RZ, P1, !PT ;  /* 0x000000050b0b7c10 */ /* 0x000fe40008ffe4ff */
[----:B------:R-:W-:-:S09]  /*3210*/  IADD3.X R5, R5, UR5, RZ, P2, !PT ;  /* 0x0000000505057c10 */ /* 0x000fd200097fe4ff */
[----:B------:R-:W-:Y:S05]  /*3220*/  @!P0 BRA `(.L_x_35) ;  /* 0x0000003400608947 */ /* 0x000fea0003800000 */
[----:B------:R-:W-:Y:S01]  /*3230*/  ULDC.64 UR4, c[0x0][0x5b8] ;  /* 0x00016e0000047ab9 */ /* 0x000fe20000000a00 */
[----:B------:R-:W-:Y:S01]  /*3240*/  ULDC.64 UR16, c[0x0][0x5a8] ;  /* 0x00016a0000107ab9 */ /* 0x000fe20000000a00 */
[----:B------:R-:W-:Y:S01]  /*3250*/  IMAD.WIDE.U32 R24, R0, UR4, R24 ;  /* 0x0000000400187c25 */ /* 0x000fe2000f8e0018 */
[----:B------:R-:W-:Y:S03]  /*3260*/  BSSY B1, `(.L_x_36) ;  /* 0x0000010000017945 */ /* 0x000fe60003800000 */
[----:B------:R-:W-:Y:S01]  /*3270*/  IMAD R29, R35, UR4, RZ ;  /* 0x00000004231d7c24 */ /* 0x000fe2000f8e02ff */
[----:B------:R-:W-:-:S03]  /*3280*/  IADD3 R30, P0, R30, R24, RZ ;  /* 0x000000181e1e7210 */ /* 0x000fc60007f1e0ff */
[----:B------:R-:W-:Y:S01]  /*3290*/  IMAD R29, R0, UR5, R29 ;  /* 0x00000005001d7c24 */ /* 0x000fe2000f8e021d */
[----:B------:R-:W-:Y:S01]  /*32a0*/  ULDC.64 UR4, c[0x0][0x5b0] ;  /* 0x00016c0000047ab9 */ /* 0x000fe20000000a00 */
[----:B------:R-:W-:-:S03]  /*32b0*/  PRMT R0, RZ, 0x7610, R0 ;  /* 0x00007610ff007816 */ /* 0x000fc60000000000 */
[----:B------:R-:W-:Y:S01]  /*32c0*/  IADD3.X R31, R34, R25, R29, P0, !PT ;  /* 0x00000019221f7210 */ /* 0x000fe200007fe41d */
[----:B------:R-:W-:Y:S01]  /*32d0*/  IMAD R29, R27, UR4, RZ ;  /* 0x000000041b1d7c24 */ /* 0x000fe2000f8e02ff */
[----:B------:R-:W-:Y:S01]  /*32e0*/  ISETP.GE.AND P0, PT, R32, 0x1, PT ;  /* 0x000000012000780c */ /* 0x000fe20003f06270 */
[----:B------:R-:W-:-:S03]  /*32f0*/  IMAD.WIDE.U32 R24, R26, UR4, R30 ;  /* 0x000000041a187c25 */ /* 0x000fc6000f8e001e */
[----:B------:R-:W-:Y:S01]  /*3300*/  ISETP.LT.OR P2, PT, R28, 0x1, !P0 ;  /* 0x000000011c00780c */ /* 0x000fe20004741670 */
[----:B------:R-:W-:Y:S01]  /*3310*/  IMAD R29, R26, UR5, R29 ;  /* 0x000000051a1d7c24 */ /* 0x000fe2000f8e021d */
[----:B------:R-:W-:-:S04]  /*3320*/  IADD3 R24, P1, R24, UR16, RZ ;  /* 0x0000001018187c10 */ /* 0x000fc8000ff3e0ff */
[----:B------:R-:W-:-:S07]  /*3330*/  IADD3.X R25, R25, UR17, R29, P1, !PT ;  /* 0x0000001119197c10 */ /* 0x000fce0008ffe41d */
[----:B------:R-:W-:Y:S05]  /*3340*/  @P2 BRA `(.L_x_37) ;  /* 0x0000000000042947 */ /* 0x000fea0003800000 */
[----:B------:R1:W5:Y:S02]  /*3350*/  LDG.E.U8 R0, desc[UR22][R24.64] ;  /* 0x0000001618007981 */ /* 0x000364000c1e1100 */
.L_x_37:
[----:B------:R-:W-:Y:S05]  /*3360*/  BSYNC B1 ;  /* 0x0000000000017941 */ /* 0x000fea0003800000 */
.L_x_36:
[----:B-----5:R-:W-:Y:S01]  /*3370*/  LOP3.LUT R0, R0, 0xff, RZ, 0xc0, !PT ;  /* 0x000000ff00007812 */ /* 0x020fe200078ec0ff */
[----:B------:R-:W-:Y:S01]  /*3380*/  BSSY B1, `(.L_x_38) ;  /* 0x000000b000017945 */ /* 0x000fe20003800000 */
[----:B------:R-:W-:Y:S02]  /*3390*/  ISETP.LT.OR P3, PT, R28, 0x2, !P0 ;  /* 0x000000021c00780c */ /* 0x000fe40004761670 */
[----:B------:R-:W-:-:S05]  /*33a0*/  F2FP.F16.E5M2.UNPACK_B R0, R0 ;  /* 0x00000000ff00723e */ /* 0x000fca00020004ff */
[----:B------:R-:W-:-:S05]  /*33b0*/  HADD2.F32 R0, -RZ, R0.H0_H0 ;  /* 0x20000000ff007230 */ /* 0x000fca0000004100 */
[----:B------:R-:W-:-:S04]  /*33c0*/  FMUL R0, R0, R7 ;  /* 0x0000000700007220 */ /* 0x000fc80000400000 */
[----:B------:R-:W-:-:S05]  /*33d0*/  FFMA R0, R143, R6, R0 ;  /* 0x000000068f007223 */ /* 0x000fca0000000000 */
[----:B------:R-:W-:Y:S02]  /*33e0*/  F2FP.SATFINITE.E5M2.F32.PACK_AB_MERGE_C R29, RZ, R0, RZ ;  /* 0x00000000ff1d723e */ /* 0x000fe400048060ff */
[----:B------:R-:W-:-:S03]  /*33f0*/  PRMT R0, RZ, 0x7610, R0 ;  /* 0x00007610ff007816 */ /* 0x000fc60000000000 */
[----:B------:R2:W-:Y:S01]  /*3400*/  @!P2 STG.E.U8 desc[UR22][R10.64], R29 ;  /* 0x0000001d0a00a986 */ /* 0x0005e2000c101116 */
[----:B------:R-:W-:Y:S05]  /*3410*/  @P3 BRA `(.L_x_39) ;  /* 0x0000000000043947 */ /* 0x000fea0003800000 */
[----:B------:R3:W5:Y:S02]  /*3420*/  LDG.E.U8 R0, desc[UR22][R24.64+0x1] ;  /* 0x0000011618007981 */ /* 0x000764000c1e1100 */
.L_x_39:
[----:B------:R-:W-:Y:S05]  /*3430*/  BSYNC B1 ;  /* 0x0000000000017941 */ /* 0x000fea0003800000 */
.L_x_38:
[----:B-----5:R-:W-:Y:S01]  /*3440*/  LOP3.LUT R0, R0, 0xff, RZ, 0xc0, !PT ;  /* 0x000000ff00007812 */ /* 0x020fe200078ec0ff */
[----:B------:R-:W-:Y:S01]  /*3450*/  BSSY B1, `(.L_x_40) ;  /* 0x0000013000017945 */ /* 0x000fe20003800000 */
[----:B--2---:R-:W-:Y:S02]  /*3460*/  IADD3 R29, P1, R26, 0x8, RZ ;  /* 0x000000081a1d7810 */ /* 0x004fe40007f3e0ff */
[----:B------:R-:W-:-:S03]  /*3470*/  F2FP.F16.E5M2.UNPACK_B R0, R0 ;  /* 0x00000000ff00723e */ /* 0x000fc600020004ff */
[----:B------:R-:W-:Y:S01]  /*3480*/  IMAD.X R26, RZ, RZ, R27, P1 ;  /* 0x000000ffff1a7224 */ /* 0x000fe200008e061b */
[----:B------:R-:W-:Y:S01]  /*3490*/  ISETP.GE.AND P1, PT, R32, 0x9, PT ;  /* 0x000000092000780c */ /* 0x000fe20003f26270 */
[----:B------:R-:W-:Y:S02]  /*34a0*/  HADD2.F32 R0, -RZ, R0.H0_H0 ;  /* 0x20000000ff007230 */ /* 0x000fe40000004100 */
[----:B------:R-:W-:Y:S01]  /*34b0*/  IMAD R26, R26, UR4, RZ ;  /* 0x000000041a1a7c24 */ /* 0x000fe2000f8e02ff */
[----:B------:R-:W-:Y:S01]  /*34c0*/  ISETP.LT.OR P4, PT, R28, 0x1, !P1 ;  /* 0x000000011c00780c */ /* 0x000fe20004f81670 */
[----:B------:R-:W-:-:S04]  /*34d0*/  IMAD.WIDE.U32 R30, R29, UR4, R30 ;  /* 0x000000041d1e7c25 */ /* 0x000fc8000f8e001e */
[----:B------:R-:W-:Y:S01]  /*34e0*/  FMUL R27, R0, R7 ;  /* 0x00000007001b7220 */ /* 0x000fe20000400000 */
[----:B------:R-:W-:Y:S01]  /*34f0*/  PRMT R0, RZ, 0x7610, R0 ;  /* 0x00007610ff007816 */ /* 0x000fe20000000000 */
[----:B------:R-:W-:Y:S02]  /*3500*/  IMAD R29, R29, UR5, R26 ;  /* 0x000000051d1d7c24 */ /* 0x000fe4000f8e021a */
[----:B------:R-:W-:Y:S01]  /*3510*/  FFMA R27, R142, R6, R27 ;  /* 0x000000068e1b7223 */ /* 0x000fe2000000001b */
[----:B------:R-:W-:-:S04]  /*3520*/  IADD3 R26, P2, R30, UR16, RZ ;  /* 0x000000101e1a7c10 */ /* 0x000fc8000ff5e0ff */
[----:B------:R-:W-:Y:S02]  /*3530*/  F2FP.SATFINITE.E5M2.F32.PACK_AB_MERGE_C R33, RZ, R27, RZ ;  /* 0x0000001bff21723e */ /* 0x000fe400048060ff */
[----:B------:R-:W-:-:S03]  /*3540*/  IADD3.X R27, R31, UR17, R29, P2, !PT ;  /* 0x000000111f1b7c10 */ /* 0x000fc600097fe41d */
[----:B------:R2:W-:Y:S01]  /*3550*/  @!P3 STG.E.U8 desc[UR22][R10.64+0x1], R33 ;  /* 0x000001210a00b986 */ /* 0x0005e2000c101116 */
[----:B------:R-:W-:Y:S05]  /*3560*/  @P4 BRA `(.L_x_41) ;  /* 0x0000000000044947 */ /* 0x000fea0003800000 */
[----:B------:R4:W5:Y:S02]  /*3570*/  LDG.E.U8 R0, desc[UR22][R26.64] ;  /* 0x000000161a007981 */ /* 0x000964000c1e1100 */
.L_x_41:
[----:B------:R-:W-:Y:S05]  /*3580*/  BSYNC B1 ;  /* 0x0000000000017941 */ /* 0x000fea0003800000 */
.L_x_40:
        /* <DEDUP_REMOVED lines=12> */
.L_x_43:
[----:B------:R-:W-:Y:S05]  /*3650*/  BSYNC B1 ;  /* 0x0000000000017941 */ /* 0x000fea0003800000 */
.L_x_42:
[----:B-----5:R-:W-:Y:S01]  /*3660*/  LOP3.LUT R0, R0, 0xff, RZ, 0xc0, !PT ;  /* 0x000000ff00007812 */ /* 0x020fe200078ec0ff */
[----:B------:R-:W-:Y:S01]  /*3670*/  BSSY B1, `(.L_x_44) ;  /* 0x000000b000017945 */ /* 0x000fe20003800000 */
[----:B------:R-:W-:Y:S02]  /*3680*/  ISETP.LT.OR P3, PT, R28, 0x9, !P0 ;  /* 0x000000091c00780c */ /* 0x000fe40004761670 */
[----:B------:R-:W-:-:S05]  /*3690*/  F2FP.F16.E5M2.UNPACK_B R0, R0 ;  /* 0x00000000ff00723e */ /* 0x000fca00020004ff */
[----:B------:R-:W-:-:S05]  /*36a0*/  HADD2.F32 R0, -RZ, R0.H0_H0 ;  /* 0x20000000ff007230 */ /* 0x000fca0000004100 */
[----:B0-----:R-:W-:Y:S01]  /*36b0*/  FMUL R29, R0, R7 ;  /* 0x00000007001d7220 */ /* 0x001fe20000400000 */
[----:B------:R-:W-:-:S03]  /*36c0*/  PRMT R0, RZ, 0x7610, R0 ;  /* 0x00007610ff007816 */ /* 0x000fc60000000000 */
[----:B------:R-:W-:-:S05]  /*36d0*/  FFMA R29, R140, R6, R29 ;  /* 0x000000068c1d7223 */ /* 0x000fca000000001d */
[----:B------:R-:W-:-:S05]  /*36e0*/  F2FP.SATFINITE.E5M2.F32.PACK_AB_MERGE_C R29, RZ, R29, RZ ;  /* 0x0000001dff1d723e */ /* 0x000fca00048060ff */
[----:B------:R0:W-:Y:S01]  /*36f0*/  @!P2 STG.E.U8 desc[UR22][R4.64+0x1], R29 ;  /* 0x0000011d0400a986 */ /* 0x0001e2000c101116 */
[----:B------:R-:W-:Y:S05]  /*3700*/  @P3 BRA `(.L_x_45) ;  /* 0x0000000000043947 */ /* 0x000fea0003800000 */
[----:B------:R0:W5:Y:S02]  /*3710*/  LDG.E.U8 R0, desc[UR22][R24.64+0x8] ;  /* 0x0000081618007981 */ /* 0x000164000c1e1100 */
.L_x_45:
[----:B------:R-:W-:Y:S05]  /*3720*/  BSYNC B1 ;  /* 0x0000000000017941 */ /* 0x000fea0003800000 */
.L_x_44:
[----:B-----5:R-:W-:Y:S01]  /*3730*/  LOP3.LUT R0, R0, 0xff, RZ, 0xc0, !PT ;  /* 0x000000ff00007812 */ /* 0x020fe200078ec0ff */
[----:B------:R-:W-:Y:S01]  /*3740*/  BSSY B1, `(.L_x_46) ;  /* 0x000000b000017945 */ /* 0x000fe20003800000 */
[----:B------:R-:W-:Y:S02]  /*3750*/  ISETP.LT.OR P2, PT, R28, 0xa, !P0 ;  /* 0x0000000a1c00780c */ /* 0x000fe40004741670 */
[----:B------:R-:W-:-:S05]  /*3760*/  F2FP.F16.E5M2.UNPACK_B R0, R0 ;  /* 0x00000000ff00723e */ /* 0x000fca00020004ff */
[----:B------:R-:W-:-:S05]  /*3770*/  HADD2.F32 R0, -RZ, R0.H0_H0 ;  /* 0x20000000ff007230 */ /* 0x000fca0000004100 */
[----:B------:R-:W-:-:S04]  /*3780*/  FMUL R0, R0, R7 ;  /* 0x0000000700007220 */ /* 0x000fc80000400000 */
[----:B------:R-:W-:-:S05]  /*3790*/  FFMA R0, R139, R6, R0 ;  /* 0x000000068b007223 */ /* 0x000fca0000000000 */
[----:B0-----:R-:W-:Y:S02]  /*37a0*/  F2FP.SATFINITE.E5M2.F32.PACK_AB_MERGE_C R29, RZ, R0, RZ ;  /* 0x00000000ff1d723e */ /* 0x001fe400048060ff */
[----:B------:R-:W-:-:S03]  /*37b0*/  PRMT R0, RZ, 0x7610, R0 ;  /* 0x00007610ff007816 */ /* 0x000fc60000000000 */
[----:B------:R0:W-:Y:S01]  /*37c0*/  @!P3 STG.E.U8 desc[UR22][R10.64+0x8], R29 ;  /* 0x0000081d0a00b986 */ /* 0x0001e2000c101116 */
[----:B------:R-:W-:Y:S05]  /*37d0*/  @P2 BRA `(.L_x_47) ;  /* 0x0000000000042947 */ /* 0x000fea0003800000 */
[----:B------:R0:W5:Y:S02]  /*37e0*/  LDG.E.U8 R0, desc[UR22][R24.64+0x9] ;  /* 0x0000091618007981 */ /* 0x000164000c1e1100 */
.L_x_47:
[----:B------:R-:W-:Y:S05]  /*37f0*/  BSYNC B1 ;  /* 0x0000000000017941 */ /* 0x000fea0003800000 */
.L_x_46:
        /* <DEDUP_REMOVED lines=12> */
.L_x_49:
[----:B------:R-:W-:Y:S05]  /*38c0*/  BSYNC B1 ;  /* 0x0000000000017941 */ /* 0x000fea0003800000 */
.L_x_48:
        /* <DEDUP_REMOVED lines=12> */
.L_x_51:
[----:B------:R-:W-:Y:S05]  /*3990*/  BSYNC B1 ;  /* 0x0000000000017941 */ /* 0x000fea0003800000 */
.L_x_50:
        /* <DEDUP_REMOVED lines=12> */
.L_x_53:
[----:B------:R-:W-:Y:S05]  /*3a60*/  BSYNC B1 ;  /* 0x0000000000017941 */ /* 0x000fea0003800000 */
.L_x_52:
        /* <DEDUP_REMOVED lines=12> */
.L_x_55:
[----:B------:R-:W-:Y:S05]  /*3b30*/  BSYNC B1 ;  /* 0x0000000000017941 */ /* 0x000fea0003800000 */
.L_x_54:
        /* <DEDUP_REMOVED lines=12> */
.L_x_57:
[----:B------:R-:W-:Y:S05]  /*3c00*/  BSYNC B1 ;  /* 0x0000000000017941 */ /* 0x000fea0003800000 */
.L_x_56:
        /* <DEDUP_REMOVED lines=12> */
.L_x_59:
[----:B------:R-:W-:Y:S05]  /*3cd0*/  BSYNC B1 ;  /* 0x0000000000017941 */ /* 0x000fea0003800000 */
.L_x_58:
        /* <DEDUP_REMOVED lines=12> */
.L_x_61:
[----:B------:R-:W-:Y:S05]  /*3da0*/  BSYNC B1 ;  /* 0x0000000000017941 */ /* 0x000fea0003800000 */
.L_x_60:
        /* <DEDUP_REMOVED lines=12> */
.L_x_63:
[----:B------:R-:W-:Y:S05]  /*3e70*/  BSYNC B1 ;  /* 0x0000000000017941 */ /* 0x000fea0003800000 */
.L_x_62:
        /* <DEDUP_REMOVED lines=12> */
.L_x_65:
[----:B------:R-:W-:Y:S05]  /*3f40*/  BSYNC B1 ;  /* 0x0000000000017941 */ /* 0x000fea0003800000 */
.L_x_64:
        /* <DEDUP_REMOVED lines=12> */
.L_x_67:
[----:B------:R-:W-:Y:S05]  /*4010*/  BSYNC B1 ;  /* 0x0000000000017941 */ /* 0x000fea0003800000 */
.L_x_66:
        /* <DEDUP_REMOVED lines=12> */
.L_x_69:
[----:B------:R-:W-:Y:S05]  /*40e0*/  BSYNC B1 ;  /* 0x0000000000017941 */ /* 0x000fea0003800000 */
.L_x_68:
        /* <DEDUP_REMOVED lines=12> */
.L_x_71:
[----:B------:R-:W-:Y:S05]  /*41b0*/  BSYNC B1 ;  /* 0x0000000000017941 */ /* 0x000fea0003800000 */
.L_x_70:
        /* <DEDUP_REMOVED lines=12> */
.L_x_73:
[----:B------:R-:W-:Y:S05]  /*4280*/  BSYNC B1 ;  /* 0x0000000000017941 */ /* 0x000fea0003800000 */
.L_x_72:
        /* <DEDUP_REMOVED lines=12> */
.L_x_75:
[----:B------:R-:W-:Y:S05]  /*4350*/  BSYNC B1 ;  /* 0x0000000000017941 */ /* 0x000fea0003800000 */
.L_x_74:
        /* <DEDUP_REMOVED lines=12> */
.L_x_77:
[----:B------:R-:W-:Y:S05]  /*4420*/  BSYNC B1 ;  /* 0x0000000000017941 */ /* 0x000fea0003800000 */
.L_x_76:
        /* <DEDUP_REMOVED lines=12> */
.L_x_79:
[----:B------:R-:W-:Y:S05]  /*44f0*/  BSYNC B1 ;  /* 0x0000000000017941 */ /* 0x000fea0003800000 */
.L_x_78:
        /* <DEDUP_REMOVED lines=12> */
.L_x_81:
[----:B------:R-:W-:Y:S05]  /*45c0*/  BSYNC B1 ;  /* 0x0000000000017941 */ /* 0x000fea0003800000 */
.L_x_80:
        /* <DEDUP_REMOVED lines=12> */
.L_x_83:
[----:B------:R-:W-:Y:S05]  /*4690*/  BSYNC B1 ;  /* 0x0000000000017941 */ /* 0x000fea0003800000 */
.L_x_82:
        /* <DEDUP_REMOVED lines=12> */
.L_x_85:
[----:B------:R-:W-:Y:S05]  /*4760*/  BSYNC B1 ;  /* 0x0000000000017941 */ /* 0x000fea0003800000 */
.L_x_84:
        /* <DEDUP_REMOVED lines=12> */
.L_x_87:
[----:B------:R-:W-:Y:S05]  /*4830*/  BSYNC B1 ;  /* 0x0000000000017941 */ /* 0x000fea0003800000 */
.L_x_86:
        /* <DEDUP_REMOVED lines=12> */
.L_x_89:
[----:B------:R-:W-:Y:S05]  /*4900*/  BSYNC B1 ;  /* 0x0000000000017941 */ /* 0x000fea0003800000 */
.L_x_88:
        /* <DEDUP_REMOVED lines=12> */
.L_x_91:
[----:B------:R-:W-:Y:S05]  /*49d0*/  BSYNC B1 ;  /* 0x0000000000017941 */ /* 0x000fea0003800000 */
.L_x_90:
        /* <DEDUP_REMOVED lines=12> */
.L_x_93:
[----:B------:R-:W-:Y:S05]  /*4aa0*/  BSYNC B1 ;  /* 0x0000000000017941 */ /* 0x000fea0003800000 */
.L_x_92:
        /* <DEDUP_REMOVED lines=12> */
.L_x_95:
[----:B------:R-:W-:Y:S05]  /*4b70*/  BSYNC B1 ;  /* 0x0000000000017941 */ /* 0x000fea0003800000 */
.L_x_94:
        /* <DEDUP_REMOVED lines=12> */
.L_x_97:
[----:B------:R-:W-:Y:S05]  /*4c40*/  BSYNC B1 ;  /* 0x0000000000017941 */ /* 0x000fea0003800000 */
.L_x_96:
        /* <DEDUP_REMOVED lines=12> */
.L_x_99:
[----:B------:R-:W-:Y:S05]  /*4d10*/  BSYNC B1 ;  /* 0x0000000000017941 */ /* 0x000fea0003800000 */
.L_x_98:
        /* <DEDUP_REMOVED lines=12> */
.L_x_101:
[----:B------:R-:W-:Y:S05]  /*4de0*/  BSYNC B1 ;  /* 0x0000000000017941 */ /* 0x000fea0003800000 */
.L_x_100:
        /* <DEDUP_REMOVED lines=12> */
.L_x_103:
[----:B------:R-:W-:Y:S05]  /*4eb0*/  BSYNC B1 ;  /* 0x0000000000017941 */ /* 0x000fea0003800000 */
.L_x_102:
        /* <DEDUP_REMOVED lines=12> */
.L_x_105:
[----:B------:R-:W-:Y:S05]  /*4f80*/  BSYNC B1 ;  /* 0x0000000000017941 */ /* 0x000fea0003800000 */
.L_x_104:
        /* <DEDUP_REMOVED lines=12> */
.L_x_107:
[----:B------:R-:W-:Y:S05]  /*5050*/  BSYNC B1 ;  /* 0x0000000000017941 */ /* 0x000fea0003800000 */
.L_x_106:
        /* <DEDUP_REMOVED lines=12> */
.L_x_109:
[----:B------:R-:W-:Y:S05]  /*5120*/  BSYNC B1 ;  /* 0x0000000000017941 */ /* 0x000fea0003800000 */
.L_x_108:
        /* <DEDUP_REMOVED lines=12> */
.L_x_111:
[----:B------:R-:W-:Y:S05]  /*51f0*/  BSYNC B1 ;  /* 0x0000000000017941 */ /* 0x000fea0003800000 */
.L_x_110:
        /* <DEDUP_REMOVED lines=12> */
.L_x_113:
[----:B------:R-:W-:Y:S05]  /*52c0*/  BSYNC B1 ;  /* 0x0000000000017941 */ /* 0x000fea0003800000 */
.L_x_112:
        /* <DEDUP_REMOVED lines=12> */
.L_x_115:
[----:B------:R-:W-:Y:S05]  /*5390*/  BSYNC B1 ;  /* 0x0000000000017941 */ /* 0x000fea0003800000 */
.L_x_114:
        /* <DEDUP_REMOVED lines=12> */
.L_x_117:
[----:B------:R-:W-:Y:S05]  /*5460*/  BSYNC B1 ;  /* 0x0000000000017941 */ /* 0x000fea0003800000 */
.L_x_116:
        /* <DEDUP_REMOVED lines=12> */
.L_x_119:
[----:B------:R-:W-:Y:S05]  /*5530*/  BSYNC B1 ;  /* 0x0000000000017941 */ /* 0x000fea0003800000 */
.L_x_118:
        /* <DEDUP_REMOVED lines=12> */
.L_x_121:
[----:B------:R-:W-:Y:S05]  /*5600*/  BSYNC B1 ;  /* 0x0000000000017941 */ /* 0x000fea0003800000 */
.L_x_120:
        /* <DEDUP_REMOVED lines=12> */
.L_x_123:
[----:B------:R-:W-:Y:S05]  /*56d0*/  BSYNC B1 ;  /* 0x0000000000017941 */ /* 0x000fea0003800000 */
.L_x_122:
        /* <DEDUP_REMOVED lines=12> */
.L_x_125:
[----:B------:R-:W-:Y:S05]  /*57a0*/  BSYNC B1 ;  /* 0x0000000000017941 */ /* 0x000fea0003800000 */
.L_x_124:
        /* <DEDUP_REMOVED lines=12> */
.L_x_127:
[----:B------:R-:W-:Y:S05]  /*5870*/  BSYNC B1 ;  /* 0x0000000000017941 */ /* 0x000fea0003800000 */
.L_x_126:
        /* <DEDUP_REMOVED lines=12> */
.L_x_129:
[----:B------:R-:W-:Y:S05]  /*5940*/  BSYNC B1 ;  /* 0x0000000000017941 */ /* 0x000fea0003800000 */
.L_x_128:
        /* <DEDUP_REMOVED lines=12> */
.L_x_131:
[----:B------:R-:W-:Y:S05]  /*5a10*/  BSYNC B1 ;  /* 0x0000000000017941 */ /* 0x000fea0003800000 */
.L_x_130:
        /* <DEDUP_REMOVED lines=12> */
.L_x_133:
[----:B------:R-:W-:Y:S05]  /*5ae0*/  BSYNC B1 ;  /* 0x0000000000017941 */ /* 0x000fea0003800000 */
.L_x_132:
        /* <DEDUP_REMOVED lines=12> */
.L_x_135:
[----:B------:R-:W-:Y:S05]  /*5bb0*/  BSYNC B1 ;  /* 0x0000000000017941 */ /* 0x000fea0003800000 */
.L_x_134:
        /* <DEDUP_REMOVED lines=12> */
.L_x_137:
[----:B------:R-:W-:Y:S05]  /*5c80*/  BSYNC B1 ;  /* 0x0000000000017941 */ /* 0x000fea0003800000 */
.L_x_136:
        /* <DEDUP_REMOVED lines=12> */
.L_x_139:
[----:B------:R-:W-:Y:S05]  /*5d50*/  BSYNC B1 ;  /* 0x0000000000017941 */ /* 0x000fea0003800000 */
.L_x_138:
        /* <DEDUP_REMOVED lines=12> */
.L_x_141:
[----:B------:R-:W-:Y:S05]  /*5e20*/  BSYNC B1 ;  /* 0x0000000000017941 */ /* 0x000fea0003800000 */
.L_x_140:
        /* <DEDUP_REMOVED lines=12> */
.L_x_143:
[----:B------:R-:W-:Y:S05]  /*5ef0*/  BSYNC B1 ;  /* 0x0000000000017941 */ /* 0x000fea0003800000 */
.L_x_142:
        /* <DEDUP_REMOVED lines=12> */
.L_x_145:
[----:B------:R-:W-:Y:S05]  /*5fc0*/  BSYNC B1 ;  /* 0x0000000000017941 */ /* 0x000fea0003800000 */
.L_x_144:
        /* <DEDUP_REMOVED lines=12> */
.L_x_147:
[----:B------:R-:W-:Y:S05]  /*6090*/  BSYNC B1 ;  /* 0x0000000000017941 */ /* 0x000fea0003800000 */
.L_x_146:
        /* <DEDUP_REMOVED lines=12> */
.L_x_149:
[----:B------:R-:W-:Y:S05]  /*6160*/  BSYNC B1 ;  /* 0x0000000000017941 */ /* 0x000fea0003800000 */
.L_x_148:
        /* <DEDUP_REMOVED lines=12> */
.L_x_151:
[----:B------:R-:W-:Y:S05]  /*6230*/  BSYNC B1 ;  /* 0x0000000000017941 */ /* 0x000fea0003800000 */
.L_x_150:
        /* <DEDUP_REMOVED lines=12> */
.L_x_153:
[----:B------:R-:W-:Y:S05]  /*6300*/  BSYNC B1 ;  /* 0x0000000000017941 */ /* 0x000fea0003800000 */
.L_x_152:
        /* <DEDUP_REMOVED lines=12> */
.L_x_155:
[----:B------:R-:W-:Y:S05]  /*63d0*/  BSYNC B1 ;  /* 0x0000000000017941 */ /* 0x000fea0003800000 */
.L_x_154:
        /* <DEDUP_REMOVED lines=12> */
.L_x_157:
[----:B------:R-:W-:Y:S05]  /*64a0*/  BSYNC B1 ;  /* 0x0000000000017941 */ /* 0x000fea0003800000 */
.L_x_156:
        /* <DEDUP_REMOVED lines=12> */
.L_x_159:
[----:B------:R-:W-:Y:S05]  /*6570*/  BSYNC B1 ;  /* 0x0000000000017941 */ /* 0x000fea0003800000 */
.L_x_158:
        /* <DEDUP_REMOVED lines=12> */
.L_x_161:
[----:B------:R-:W-:Y:S05]  /*6640*/  BSYNC B1 ;  /* 0x0000000000017941 */ /* 0x000fea0003800000 */
.L_x_160:
[----:B-----5:R-:W-:Y:S01]  /*6650*/  LOP3.LUT R0, R0, 0xff, RZ, 0xc0, !PT ;  /* 0x000000ff00007812 */ /* 0x020fe200078ec0ff */
[----:B------:R-:W-:Y:S01]  /*6660*/  BSSY B1, `(.L_x_162) ;  /* 0x000000b000017945 */ /* 0x000fe20003800000 */
[----:B------:R-:W-:Y:S02]  /*6670*/  ISETP.LT.OR P1, PT, R28, 0x7a, !P1 ;  /* 0x0000007a1c00780c */ /* 0x000fe40004f21670 */
[----:B------:R-:W-:-:S05]  /*6680*/  F2FP.F16.E5M2.UNPACK_B R0, R0 ;  /* 0x00000000ff00723e */ /* 0x000fca00020004ff */
[----:B------:R-:W-:-:S05]  /*6690*/  HADD2.F32 R0, -RZ, R0.H0_H0 ;  /* 0x20000000ff007230 */ /* 0x000fca0000004100 */
[----:B------:R-:W-:-:S04]  /*66a0*/  FMUL R0, R0, R7 ;  /* 0x0000000700007220 */ /* 0x000fc80000400000 */
[----:B------:R-:W-:-:S05]  /*66b0*/  FFMA R0, R19, R6, R0 ;  /* 0x0000000613007223 */ /* 0x000fca0000000000 */
[----:B0-2---:R-:W-:Y:S02]  /*66c0*/  F2FP.SATFINITE.E5M2.F32.PACK_AB_MERGE_C R11, RZ, R0, RZ ;  /* 0x00000000ff0b723e */ /* 0x005fe400048060ff */
[----:B------:R-:W-:-:S03]  /*66d0*/  PRMT R0, RZ, 0x7610, R0 ;  /* 0x00007610ff007816 */ /* 0x000fc60000000000 */
[----:B------:R0:W-:Y:S01]  /*66e0*/  @!P2 STG.E.U8 desc[UR22][R4.64+0x78], R11 ;  /* 0x0000780b0400a986 */ /* 0x0001e2000c101116 */
[----:B------:R-:W-:Y:S05]  /*66f0*/  @P1 BRA `(.L_x_163) ;  /* 0x0000000000041947 */ /* 0x000fea0003800000 */
[----:B------:R2:W5:Y:S02]  /*6700*/  LDG.E.U8 R0, desc[UR22][R26.64+0x79] ;  /* 0x000079161a007981 */ /* 0x000564000c1e1100 */
.L_x_163:
[----:B------:R-:W-:Y:S05]  /*6710*/  BSYNC B1 ;  /* 0x0000000000017941 */ /* 0x000fea0003800000 */
.L_x_162:
[----:B------:R-:W-:Y:S05]  /*6720*/  @P1 BRA `(.L_x_164) ;  /* 0x0000001000281947 */ /* 0x000fea0003800000 */
[----:B-----5:R-:W-:-:S04]  /*6730*/  LOP3.LUT R0, R0, 0xff, RZ, 0xc0, !PT ;  /* 0x000000ff00007812 */ /* 0x020fc800078ec0ff */
[----:B------:R-:W-:-:S05]  /*6740*/  F2FP.F16.E5M2.UNPACK_B R0, R0 ;  /* 0x00000000ff00723e */ /* 0x000fca00020004ff */
[----:B------:R-:W-:-:S05]  /*6750*/  HADD2.F32 R0, -RZ, R0.H0_H0 ;  /* 0x20000000ff007230 */ /* 0x000fca0000004100 */
[----:B0-----:R-:W-:-:S04]  /*6760*/  FMUL R11, R0, R7 ;  /* 0x00000007000b7220 */ /* 0x001fc80000400000 */
[----:B------:R-:W-:-:S05]  /*6770*/  FFMA R11, R18, R6, R11 ;  /* 0x00000006120b7223 */ /* 0x000fca000000000b */
[----:B------:R-:W-:-:S05]  /*6780*/  F2FP.SATFINITE.E5M2.F32.PACK_AB_MERGE_C R11, RZ, R11, RZ ;  /* 0x0000000bff0b723e */ /* 0x000fca00048060ff */
[----:B------:R0:W-:Y:S01]  /*6790*/  STG.E.U8 desc[UR22][R4.64+0x79], R11 ;  /* 0x0000790b04007986 */ /* 0x0001e2000c101116 */
[----:B------:R-:W-:Y:S05]  /*67a0*/  BRA `(.L_x_164) ;  /* 0x0000001000087947 */ /* 0x000fea0003800000 */
.L_x_35:
[C---:B------:R-:W-:Y:S01]  /*67b0*/  ISETP.GE.AND P1, PT, R32.reuse, 0x1, PT ;  /* 0x000000012000780c */ /* 0x040fe20003f26270 */
[-C--:B------:R-:W-:Y:S01]  /*67c0*/  FMUL R143, R143, R6.reuse ;  /* 0x000000068f8f7220 */ /* 0x080fe20000400000 */
[----:B------:R-:W-:Y:S01]  /*67d0*/  ISETP.GE.AND P0, PT, R32, 0x9, PT ;  /* 0x000000092000780c */ /* 0x000fe20003f06270 */
[-C--:B------:R-:W-:Y:S01]  /*67e0*/  FMUL R142, R142, R6.reuse ;  /* 0x000000068e8e7220 */ /* 0x080fe20000400000 */
[C---:B------:R-:W-:Y:S01]  /*67f0*/  ISETP.LT.OR P2, PT, R28.reuse, 0x1, !P1 ;  /* 0x000000011c00780c */ /* 0x040fe20004f41670 */
[-C--:B------:R-:W-:Y:S01]  /*6800*/  FMUL R141, R141, R6.reuse ;  /* 0x000000068d8d7220 */ /* 0x080fe20000400000 */
[----:B------:R-:W-:Y:S01]  /*6810*/  ISETP.LT.OR P3, PT, R28, 0x2, !P1 ;  /* 0x000000021c00780c */ /* 0x000fe20004f61670 */
[-C--:B------:R-:W-:Y:S01]  /*6820*/  FMUL R140, R140, R6.reuse ;  /* 0x000000068c8c7220 */ /* 0x080fe20000400000 */
[----:B------:R-:W-:Y:S01]  /*6830*/  ISETP.LT.OR P4, PT, R28, 0x1, !P0 ;  /* 0x000000011c00780c */ /* 0x000fe20004781670 */
[-C--:B------:R-:W-:Y:S01]  /*6840*/  FMUL R139, R139, R6.reuse ;  /* 0x000000068b8b7220 */ /* 0x080fe20000400000 */
[----:B------:R-:W-:Y:S01]  /*6850*/  F2FP.SATFINITE.E5M2.F32.PACK_AB_MERGE_C R143, RZ, R143, RZ ;  /* 0x0000008fff8f723e */ /* 0x000fe200048060ff */
[----:B------:R-:W-:Y:S01]  /*6860*/  FMUL R138, R138, R6 ;  /* 0x000000068a8a7220 */ /* 0x000fe20000400000 */
[----:B------:R-:W-:Y:S01]  /*6870*/  F2FP.SATFINITE.E5M2.F32.PACK_AB_MERGE_C R25, RZ, R142, RZ ;  /* 0x0000008eff19723e */ /* 0x000fe200048060ff */
[-C--:B------:R-:W-:Y:S01]  /*6880*/  FMUL R137, R137, R6.reuse ;  /* 0x0000000689897220 */ /* 0x080fe20000400000 */
[----:B------:R-:W-:Y:S01]  /*6890*/  F2FP.SATFINITE.E5M2.F32.PACK_AB_MERGE_C R141, RZ, R141, RZ ;  /* 0x0000008dff8d723e */ /* 0x000fe200048060ff */
[-C--:B------:R-:W-:Y:S01]  /*68a0*/  FMUL R136, R136, R6.reuse ;  /* 0x0000000688887220 */ /* 0x080fe20000400000 */
[C---:B------:R-:W-:Y:S01]  /*68b0*/  ISETP.LT.OR P5, PT, R28.reuse, 0x9, !P0 ;  /* 0x000000091c00780c */ /* 0x040fe200047a1670 */
[----:B------:R-:W-:Y:S01]  /*68c0*/  @!P2 STG.E.U8 desc[UR22][R10.64], R143 ;  /* 0x0000008f0a00a986 */ /* 0x000fe2000c101116 */
[C---:B------:R-:W-:Y:S01]  /*68d0*/  ISETP.LT.OR P2, PT, R28.reuse, 0x2, !P0 ;  /* 0x000000021c00780c */ /* 0x040fe20004741670 */
[-C--:B------:R-:W-:Y:S01]  /*68e0*/  FMUL R135, R135, R6.reuse ;  /* 0x0000000687877220 */ /* 0x080fe20000400000 */
[C---:B------:R-:W-:Y:S01]  /*68f0*/  ISETP.LT.OR P6, PT, R28.reuse, 0xa, !P0 ;  /* 0x0000000a1c00780c */ /* 0x040fe200047c1670 */
[----:B------:R1:W-:Y:S01]  /*6900*/  @!P3 STG.E.U8 desc[UR22][R10.64+0x1], R25 ;  /* 0x000001190a00b986 */ /* 0x0003e2000c101116 */
[----:B------:R-:W-:Y:S01]  /*6910*/  ISETP.LT.OR P3, PT, R28, 0x9, !P1 ;  /* 0x000000091c00780c */ /* 0x000fe20004f61670 */
[-C--:B------:R-:W-:Y:S01]  /*6920*/  FMUL R134, R134, R6.reuse ;  /* 0x0000000686867220 */ /* 0x080fe20000400000 */
[----:B------:R-:W-:Y:S01]  /*6930*/  F2FP.SATFINITE.E5M2.F32.PACK_AB_MERGE_C R139, RZ, R139, RZ ;  /* 0x0000008bff8b723e */ /* 0x000fe200048060ff */
[----:B------:R-:W-:Y:S01]  /*6940*/  @!P4 STG.E.U8 desc[UR22][R4.64], R141 ;  /* 0x0000008d0400c986 */ /* 0x000fe2000c101116 */
[----:B------:R-:W-:Y:S01]  /*6950*/  ISETP.LT.OR P4, PT, R28, 0xa, !P1 ;  /* 0x0000000a1c00780c */ /* 0x000fe20004f81670 */
[----:B------:R-:W-:Y:S01]  /*6960*/  FMUL R133, R133, R6 ;  /* 0x0000000685857220 */ /* 0x000fe20000400000 */
[----:B------:R-:W-:Y:S01]  /*6970*/  F2FP.SATFINITE.E5M2.F32.PACK_AB_MERGE_C R27, RZ, R138, RZ ;  /* 0x0000008aff1b723e */ /* 0x000fe200048060ff */
[-C--:B------:R-:W-:Y:S01]  /*6980*/  FMUL R132, R132, R6.reuse ;  /* 0x0000000684847220 */ /* 0x080fe20000400000 */
[----:B------:R-:W-:Y:S01]  /*6990*/  F2FP.SATFINITE.E5M2.F32.PACK_AB_MERGE_C R137, RZ, R137, RZ ;  /* 0x00000089ff89723e */ /* 0x000fe200048060ff */
[----:B------:R-:W-:Y:S01]  /*69a0*/  FMUL R131, R131, R6 ;  /* 0x0000000683837220 */ /* 0x000fe20000400000 */
[----:B------:R-:W-:Y:S01]  /*69b0*/  F2FP.SATFINITE.E5M2.F32.PACK_AB_MERGE_C R29, RZ, R136, RZ ;  /* 0x00000088ff1d723e */ /* 0x000fe200048060ff */
[----:B------:R-:W-:Y:S01]  /*69c0*/  FMUL R130, R130, R6 ;  /* 0x0000000682827220 */ /* 0x000fe20000400000 */
[----:B-1----:R-:W-:Y:S01]  /*69d0*/  F2FP.SATFINITE.E5M2.F32.PACK_AB_MERGE_C R25, RZ, R140, RZ ;  /* 0x0000008cff19723e */ /* 0x002fe200048060ff */
[-C--:B------:R-:W-:Y:S01]  /*69e0*/  FMUL R129, R129, R6.reuse ;  /* 0x0000000681817220 */ /* 0x080fe20000400000 */
[----:B------:R-:W-:Y:S01]  /*69f0*/  F2FP.SATFINITE.E5M2.F32.PACK_AB_MERGE_C R135, RZ, R135, RZ ;  /* 0x00000087ff87723e */ /* 0x000fe200048060ff */
[-C--:B------:R-:W-:Y:S01]  /*6a00*/  FMUL R128, R128, R6.reuse ;  /* 0x0000000680807220 */ /* 0x080fe20000400000 */
[----:B------:R-:W-:Y:S01]  /*6a10*/  F2FP.SATFINITE.E5M2.F32.PACK_AB_MERGE_C R133, RZ, R133, RZ ;  /* 0x00000085ff85723e */ /* 0x000fe200048060ff */
[----:B------:R1:W-:Y:S01]  /*6a20*/  @!P2 STG.E.U8 desc[UR22][R4.64+0x1], R25 ;  /* 0x000001190400a986 */ /* 0x0003e2000c101116 */
[C---:B------:R-:W-:Y:S01]  /*6a30*/  ISETP.LT.OR P2, PT, R28.reuse, 0x19, !P1 ;  /* 0x000000191c00780c */ /* 0x040fe20004f41670 */
[-C--:B------:R-:W-:Y:S01]  /*6a40*/  FMUL R127, R127, R6.reuse ;  /* 0x000000067f7f7220 */ /* 0x080fe20000400000 */
[----:B------:R-:W-:Y:S01]  /*6a50*/  F2FP.SATFINITE.E5M2.F32.PACK_AB_MERGE_C R131, RZ, R131, RZ ;  /* 0x00000083ff83723e */ /* 0x000fe200048060ff */
[----:B------:R-:W-:Y:S01]  /*6a60*/  @!P3 STG.E.U8 desc[UR22][R10.64+0x8], R139 ;  /* 0x0000088b0a00b986 */ /* 0x000fe2000c101116 */
[----:B------:R-:W-:Y:S01]  /*6a70*/  ISETP.LT.OR P3, PT, R28, 0x11, !P1 ;  /* 0x000000111c00780c */ /* 0x000fe20004f61670 */
        /* <DEDUP_REMOVED lines=8> */
[----:B------:R-:W-:Y:S01]  /*6b00*/  FMUL R124, R124, R6 ;  /* 0x000000067c7c7220 */ /* 0x000fe20000400000 */
[----:B-1----:R-:W-:Y:S01]  /*6b10*/  F2FP.SATFINITE.E5M2.F32.PACK_AB_MERGE_C R25, RZ, R134, RZ ;  /* 0x00000086ff19723e */ /* 0x002fe200048060ff */
[----:B------:R1:W-:Y:S01]  /*6b20*/  @!P6 STG.E.U8 desc[UR22][R4.64+0x9], R29 ;  /* 0x0000091d0400e986 */ /* 0x0003e2000c101116 */
[----:B------:R-:W-:Y:S01]  /*6b30*/  ISETP.LT.OR P6, PT, R28, 0x12, !P0 ;  /* 0x000000121c00780c */ /* 0x000fe200047c1670 */
[-C--:B------:R-:W-:Y:S01]  /*6b40*/  FMUL R123, R123, R6.reuse ;  /* 0x000000067b7b7220 */ /* 0x080fe20000400000 */
[----:B------:R-:W-:Y:S01]  /*6b50*/  FMUL R122, R122, R6 ;  /* 0x000000067a7a7220 */ /* 0x000fe20000400000 */
[----:B--2---:R-:W-:Y:S01]  /*6b60*/  F2FP.SATFINITE.E5M2.F32.PACK_AB_MERGE_C R27, RZ, R132, RZ ;  /* 0x00000084ff1b723e */ /* 0x004fe200048060ff */
[----:B------:R-:W-:Y:S01]  /*6b70*/  @!P3 STG.E.U8 desc[UR22][R10.64+0x10], R135 ;  /* 0x000010870a00b986 */ /* 0x000fe2000c101116 */
[C---:B------:R-:W-:Y:S01]  /*6b80*/  ISETP.LT.OR P3, PT, R28.reuse, 0x1a, !P1 ;  /* 0x0000001a1c00780c */ /* 0x040fe20004f61670 */
[-C--:B------:R-:W-:Y:S01]  /*6b90*/  FMUL R121, R121, R6.reuse ;  /* 0x0000000679797220 */ /* 0x080fe20000400000 */
[----:B------:R-:W-:Y:S01]  /*6ba0*/  F2FP.SATFINITE.E5M2.F32.PACK_AB_MERGE_C R125, RZ, R125, RZ ;  /* 0x0000007dff7d723e */ /* 0x000fe200048060ff */
[----:B------:R2:W-:Y:S01]  /*6bb0*/  @!P4 STG.E.U8 desc[UR22][R10.64+0x11], R25 ;  /* 0x000011190a00c986 */ /* 0x0005e2000c101116 */
[----:B------:R-:W-:Y:S01]  /*6bc0*/  ISETP.LT.OR P4, PT, R28, 0x1a, !P0 ;  /* 0x0000001a1c00780c */ /* 0x000fe20004781670 */
[----:B------:R-:W-:Y:S01]  /*6bd0*/  FMUL R120, R120, R6 ;  /* 0x0000000678787220 */ /* 0x000fe20000400000 */
[----:B-1----:R-:W-:Y:S01]  /*6be0*/  F2FP.SATFINITE.E5M2.F32.PACK_AB_MERGE_C R29, RZ, R126, RZ ;  /* 0x0000007eff1d723e */ /* 0x002fe200048060ff */
[----:B------:R-:W-:Y:S01]  /*6bf0*/  @!P5 STG.E.U8 desc[UR22][R4.64+0x10], R133 ;  /* 0x000010850400d986 */ /* 0x000fe2000c101116 */
[C---:B------:R-:W-:Y:S01]  /*6c00*/  ISETP.LT.OR P5, PT, R28.reuse, 0x21, !P1 ;  /* 0x000000211c00780c */ /* 0x040fe20004fa1670 */
[-C--:B------:R-:W-:Y:S01]  /*6c10*/  FMUL R119, R119, R6.reuse ;  /* 0x0000000677777220 */ /* 0x080fe20000400000 */
[----:B------:R-:W-:Y:S01]  /*6c20*/  F2FP.SATFINITE.E5M2.F32.PACK_AB_MERGE_C R123, RZ, R123, RZ ;  /* 0x0000007bff7b723e */ /* 0x000fe200048060ff */
[----:B------:R1:W-:Y:S01]  /*6c30*/  @!P6 STG.E.U8 desc[UR22][R4.64+0x11], R27 ;  /* 0x0000111b0400e986 */ /* 0x0003e2000c101116 */
[----:B------:R-:W-:Y:S01]  /*6c40*/  ISETP.LT.OR P6, PT, R28, 0x22, !P1 ;  /* 0x000000221c00780c */ /* 0x000fe20004fc1670 */
[-C--:B------:R-:W-:Y:S01]  /*6c50*/  FMUL R118, R118, R6.reuse ;  /* 0x0000000676767220 */ /* 0x080fe20000400000 */
[----:B------:R-:W-:Y:S01]  /*6c60*/  F2FP.SATFINITE.E5M2.F32.PACK_AB_MERGE_C R121, RZ, R121, RZ ;  /* 0x00000079ff79723e */ /* 0x000fe200048060ff */
[----:B------:R-:W-:Y:S01]  /*6c70*/  @!P2 STG.E.U8 desc[UR22][R10.64+0x18], R131 ;  /* 0x000018830a00a986 */ /* 0x000fe2000c101116 */
[----:B------:R-:W-:Y:S01]  /*6c80*/  ISETP.LT.OR P2, PT, R28, 0x19, !P0 ;  /* 0x000000191c00780c */ /* 0x000fe20004741670 */
[----:B------:R-:W-:Y:S01]  /*6c90*/  FMUL R117, R117, R6 ;  /* 0x0000000675757220 */ /* 0x000fe20000400000 */
[----:B--2---:R-:W-:Y:S01]  /*6ca0*/  F2FP.SATFINITE.E5M2.F32.PACK_AB_MERGE_C R25, RZ, R130, RZ ;  /* 0x00000082ff19723e */ /* 0x004fe200048060ff */
[-C--:B------:R-:W-:Y:S01]  /*6cb0*/  FMUL R116, R116, R6.reuse ;  /* 0x0000000674747220 */ /* 0x080fe20000400000 */
[----:B------:R-:W-:Y:S01]  /*6cc0*/  F2FP.SATFINITE.E5M2.F32.PACK_AB_MERGE_C R119, RZ, R119, RZ ;  /* 0x00000077ff77723e */ /* 0x000fe200048060ff */
[----:B------:R-:W-:Y:S01]  /*6cd0*/  FMUL R115, R115, R6 ;  /* 0x0000000673737220 */ /* 0x000fe20000400000 */
[----:B------:R-:W-:Y:S01]  /*6ce0*/  F2FP.SATFINITE.E5M2.F32.PACK_AB_MERGE_C R117, RZ, R117, RZ ;  /* 0x00000075ff75723e */ /* 0x000fe200048060ff */
[----:B------:R2:W-:Y:S01]  /*6cf0*/  @!P3 STG.E.U8 desc[UR22][R10.64+0x19], R25 ;  /* 0x000019190a00b986 */ /* 0x0005e2000c101116 */
[----:B-1----:R-:W-:Y:S01]  /*6d00*/  F2FP.SATFINITE.E5M2.F32.PACK_AB_MERGE_C R27, RZ, R128, RZ ;  /* 0x00000080ff1b723e */ /* 0x002fe200048060ff */
[-C--:B------:R-:W-:Y:S01]  /*6d10*/  FMUL R114, R114, R6.reuse ;  /* 0x0000000672727220 */ /* 0x080fe20000400000 */
[----:B------:R-:W-:Y:S01]  /*6d20*/  ISETP.LT.OR P3, PT, R28, 0x21, !P0 ;  /* 0x000000211c00780c */ /* 0x000fe20004761670 */
[-C--:B------:R-:W-:Y:S01]  /*6d30*/  FMUL R113, R113, R6.reuse ;  /* 0x0000000671717220 */ /* 0x080fe20000400000 */
[-C--:B------:R-:W-:Y:S01]  /*6d40*/  FMUL R112, R112, R6.reuse ;  /* 0x0000000670707220 */ /* 0x080fe20000400000 */
[----:B------:R-:W-:Y:S01]  /*6d50*/  @!P2 STG.E.U8 desc[UR22][R4.64+0x18], R129 ;  /* 0x000018810400a986 */ /* 0x000fe2000c101116 */
[C---:B------:R-:W-:Y:S01]  /*6d60*/  ISETP.LT.OR P2, PT, R28.reuse, 0x29, !P0 ;  /* 0x000000291c00780c */ /* 0x040fe20004741670 */
[-C--:B------:R-:W-:Y:S01]  /*6d70*/  FMUL R111, R111, R6.reuse ;  /* 0x000000066f6f7220 */ /* 0x080fe20000400000 */
[----:B------:R-:W-:Y:S01]  /*6d80*/  F2FP.SATFINITE.E5M2.F32.PACK_AB_MERGE_C R115, RZ, R115, RZ ;  /* 0x00000073ff73723e */ /* 0x000fe200048060ff */
[----:B------:R1:W-:Y:S01]  /*6d90*/  @!P4 STG.E.U8 desc[UR22][R4.64+0x19], R27 ;  /* 0x0000191b0400c986 */ /* 0x0003e2000c101116 */
[----:B------:R-:W-:Y:S01]  /*6da0*/  ISETP.LT.OR P4, PT, R28, 0x22, !P0 ;  /* 0x000000221c00780c */ /* 0x000fe20004781670 */
        /* <DEDUP_REMOVED lines=9> */
[----:B------:R-:W-:Y:S01]  /*6e40*/  F2FP.SATFINITE.E5M2.F32.PACK_AB_MERGE_C R111, RZ, R111, RZ ;  /* 0x0000006fff6f723e */ /* 0x000fe200048060ff */
[----:B------:R-:W-:Y:S01]  /*6e50*/  @!P3 STG.E.U8 desc[UR22][R4.64+0x20], R125 ;  /* 0x0000207d0400b986 */ /* 0x000fe2000c101116 */
[----:B-1----:R-:W-:Y:S01]  /*6e60*/  F2FP.SATFINITE.E5M2.F32.PACK_AB_MERGE_C R27, RZ, R122, RZ ;  /* 0x0000007aff1b723e */ /* 0x002fe200048060ff */
[-C--:B------:R-:W-:Y:S01]  /*6e70*/  FMUL R107, R107, R6.reuse ;  /* 0x000000066b6b7220 */ /* 0x080fe20000400000 */
[C---:B------:R-:W-:Y:S01]  /*6e80*/  ISETP.LT.OR P3, PT, R28.reuse, 0x2a, !P0 ;  /* 0x0000002a1c00780c */ /* 0x040fe20004761670 */
[----:B------:R1:W-:Y:S01]  /*6e90*/  @!P4 STG.E.U8 desc[UR22][R4.64+0x21], R25 ;  /* 0x000021190400c986 */ /* 0x0003e2000c101116 */
[----:B------:R-:W-:Y:S01]  /*6ea0*/  ISETP.LT.OR P4, PT, R28, 0x32, !P1 ;  /* 0x000000321c00780c */ /* 0x000fe20004f81670 */
[-C--:B------:R-:W-:Y:S01]  /*6eb0*/  FMUL R106, R106, R6.reuse ;  /* 0x000000066a6a7220 */ /* 0x080fe20000400000 */
[----:B------:R-:W-:Y:S01]  /*6ec0*/  F2FP.SATFINITE.E5M2.F32.PACK_AB_MERGE_C R109, RZ, R109, RZ ;  /* 0x0000006dff6d723e */ /* 0x000fe200048060ff */
[----:B------:R-:W-:Y:S01]  /*6ed0*/  @!P5 STG.E.U8 desc[UR22][R10.64+0x28], R123 ;  /* 0x0000287b0a00d986 */ /* 0x000fe2000c101116 */
[C---:B------:R-:W-:Y:S01]  /*6ee0*/  ISETP.LT.OR P5, PT, R28.reuse, 0x31, !P0 ;  /* 0x000000311c00780c */ /* 0x040fe200047a1670 */
[----:B------:R-:W-:Y:S01]  /*6ef0*/  FMUL R105, R105, R6 ;  /* 0x0000000669697220 */ /* 0x000fe20000400000 */
[----:B--2---:R-:W-:Y:S01]  /*6f00*/  F2FP.SATFINITE.E5M2.F32.PACK_AB_MERGE_C R29, RZ, R116, RZ ;  /* 0x00000074ff1d723e */ /* 0x004fe200048060ff */
[----:B------:R2:W-:Y:S01]  /*6f10*/  @!P6 STG.E.U8 desc[UR22][R10.64+0x29], R27 ;  /* 0x0000291b0a00e986 */ /* 0x0005e2000c101116 */
[----:B------:R-:W-:Y:S01]  /*6f20*/  ISETP.LT.OR P6, PT, R28, 0x32, !P0 ;  /* 0x000000321c00780c */ /* 0x000fe200047c1670 */
[-C--:B------:R-:W-:Y:S01]  /*6f30*/  FMUL R104, R104, R6.reuse ;  /* 0x0000000668687220 */ /* 0x080fe20000400000 */
[----:B------:R-:W-:Y:S01]  /*6f40*/  F2FP.SATFINITE.E5M2.F32.PACK_AB_MERGE_C R107, RZ, R107, RZ ;  /* 0x0000006bff6b723e */ /* 0x000fe200048060ff */
[----:B------:R-:W-:Y:S01]  /*6f50*/  @!P2 STG.E.U8 desc[UR22][R4.64+0x28], R121 ;  /* 0x000028790400a986 */ /* 0x000fe2000c101116 */
[----:B------:R-:W-:Y:S01]  /*6f60*/  ISETP.LT.OR P2, PT, R28, 0x31, !P1 ;  /* 0x000000311c00780c */ /* 0x000fe20004f41670 */
[----:B------:R-:W-:Y:S01]  /*6f70*/  FMUL R103, R103, R6 ;  /* 0x0000000667677220 */ /* 0x000fe20000400000 */
[----:B-1----:R-:W-:Y:S01]  /*6f80*/  F2FP.SATFINITE.E5M2.F32.PACK_AB_MERGE_C R25, RZ, R120, RZ ;  /* 0x00000078ff19723e */ /* 0x002fe200048060ff */
[-C--:B------:R-:W-:Y:S01]  /*6f90*/  FMUL R102, R102, R6.reuse ;  /* 0x0000000666667220 */ /* 0x080fe20000400000 */
[-C--:B------:R-:W-:Y:S01]  /*6fa0*/  FMUL R101, R101, R6.reuse ;  /* 0x0000000665657220 */ /* 0x080fe20000400000 */
[----:B------:R-:W-:Y:S01]  /*6fb0*/  F2FP.SATFINITE.E5M2.F32.PACK_AB_MERGE_C R105, RZ, R105, RZ ;  /* 0x00000069ff69723e */ /* 0x000fe200048060ff */
[----:B------:R-:W-:Y:S01]  /*6fc0*/  FMUL R100, R100, R6 ;  /* 0x0000000664647220 */ /* 0x000fe20000400000 */
[----:B--2---:R-:W-:Y:S01]  /*6fd0*/  F2FP.SATFINITE.E5M2.F32.PACK_AB_MERGE_C R27, RZ, R118, RZ ;  /* 0x00000076ff1b723e */ /* 0x004fe200048060ff */
[----:B------:R1:W-:Y:S01]  /*6fe0*/  @!P3 STG.E.U8 desc[UR22][R4.64+0x29], R25 ;  /* 0x000029190400b986 */ /* 0x0003e2000c101116 */
        /* <DEDUP_REMOVED lines=9> */
[-C--:B------:R-:W-:Y:S01]  /*7080*/  FMUL R97, R97, R6.reuse ;  /* 0x0000000661617220 */ /* 0x080fe20000400000 */
[-C--:B------:R-:W-:Y:S01]  /*7090*/  FMUL R96, R96, R6.reuse ;  /* 0x0000000660607220 */ /* 0x080fe20000400000 */
[----:B------:R-:W-:Y:S01]  /*70a0*/  @!P5 STG.E.U8 desc[UR22][R4.64+0x30], R117 ;  /* 0x000030750400d986 */ /* 0x000fe2000c101116 */
[C---:B------:R-:W-:Y:S01]  /*70b0*/  ISETP.LT.OR P5, PT, R28.reuse, 0x39, !P0 ;  /* 0x000000391c00780c */ /* 0x040fe200047a1670 */
[----:B------:R-:W-:Y:S01]  /*70c0*/  FMUL R95, R95, R6 ;  /* 0x000000065f5f7220 */ /* 0x000fe20000400000 */
[----:B-1----:R-:W-:Y:S01]  /*70d0*/  F2FP.SATFINITE.E5M2.F32.PACK_AB_MERGE_C R25, RZ, R114, RZ ;  /* 0x00000072ff19723e */ /* 0x002fe200048060ff */
        /* <DEDUP_REMOVED lines=13> */
[C---:B------:R-:W-:Y:S01]  /*71b0*/  ISETP.LT.OR P5, PT, R28.reuse, 0x49, !P1 ;  /* 0x000000491c00780c */ /* 0x040fe20004fa1670 */
[----:B------:R-:W-:Y:S01]  /*71c0*/  FMUL R91, R91, R6 ;  /* 0x000000065b5b7220 */ /* 0x000fe20000400000 */
[----:B-1----:R-:W-:Y:S01]  /*71d0*/  F2FP.SATFINITE.E5M2.F32.PACK_AB_MERGE_C R29, RZ, R106, RZ ;  /* 0x0000006aff1d723e */ /* 0x002fe200048060ff */
        /* <DEDUP_REMOVED lines=24> */
[----:B------:R-:W-:Y:S01]  /*7360*/  FMUL R17, R17, R6 ;  /* 0x0000000611117220 */ /* 0x000fe20000400000 */
[----:B--2---:R-:W-:Y:S01]  /*7370*/  F2FP.SATFINITE.E5M2.F32.PACK_AB_MERGE_C R25, RZ, R104, RZ ;  /* 0x00000068ff19723e */ /* 0x004fe200048060ff */
[----:B------:R-:W-:Y:S01]  /*7380*/  @!P5 STG.E.U8 desc[UR22][R10.64+0x48], R107 ;  /* 0x0000486b0a00d986 */ /* 0x000fe2000c101116 */
[----:B------:R-:W-:Y:S01]  /*7390*/  ISETP.LT.OR P5, PT, R28, 0x51, !P1 ;  /* 0x000000511c00780c */ /* 0x000fe20004fa1670 */
[-C--:B------:R-:W-:Y:S01]  /*73a0*/  FMUL R16, R16, R6.reuse ;  /* 0x0000000610107220 */ /* 0x080fe20000400000 */
[-C--:B------:R-:W-:Y:S01]  /*73b0*/  FMUL R19, R19, R6.reuse ;  /* 0x0000000613137220 */ /* 0x080fe20000400000 */
[----:B------:R2:W-:Y:S01]  /*73c0*/  @!P6 STG.E.U8 desc[UR22][R10.64+0x49], R29 ;  /* 0x0000491d0a00e986 */ /* 0x0005e2000c101116 */
[----:B------:R-:W-:Y:S01]  /*73d0*/  ISETP.LT.OR P6, PT, R28, 0x52, !P1 ;  /* 0x000000521c00780c */ /* 0x000fe20004fc1670 */
[----:B------:R-:W-:Y:S01]  /*73e0*/  FMUL R18, R18, R6 ;  /* 0x0000000612127220 */ /* 0x000fe20000400000 */
[----:B------:R-:W-:Y:S01]  /*73f0*/  F2FP.SATFINITE.E5M2.F32.PACK_AB_MERGE_C R21, RZ, R21, RZ ;  /* 0x00000015ff15723e */ /* 0x000fe200048060ff */
[----:B------:R-:W-:Y:S01]  /*7400*/  @!P3 STG.E.U8 desc[UR22][R4.64+0x48], R105 ;  /* 0x000048690400b986 */ /* 0x000fe2000c101116 */
[----:B-1----:R-:W-:-:S02]  /*7410*/  F2FP.SATFINITE.E5M2.F32.PACK_AB_MERGE_C R27, RZ, R102, RZ ;  /* 0x00000066ff1b723e */ /* 0x002fc400048060ff */
[C---:B------:R-:W-:Y:S01]  /*7420*/  ISETP.LT.OR P3, PT, R28.reuse, 0x52, !P0 ;  /* 0x000000521c00780c */ /* 0x040fe20004761670 */
[----:B------:R1:W-:Y:S01]  /*7430*/  @!P4 STG.E.U8 desc[UR22][R4.64+0x49], R25 ;  /* 0x000049190400c986 */ /* 0x0003e2000c101116 */
[C---:B------:R-:W-:Y:S02]  /*7440*/  ISETP.LT.OR P4, PT, R28.reuse, 0x59, !P0 ;  /* 0x000000591c00780c */ /* 0x040fe40004781670 */
[----:B------:R-:W-:Y:S01]  /*7450*/  F2FP.SATFINITE.E5M2.F32.PACK_AB_MERGE_C R17, RZ, R17, RZ ;  /* 0x00000011ff11723e */ /* 0x000fe200048060ff */
[----:B------:R-:W-:Y:S01]  /*7460*/  @!P5 STG.E.U8 desc[UR22][R10.64+0x50], R103 ;  /* 0x000050670a00d986 */ /* 0x000fe2000c101116 */
[C---:B------:R-:W-:Y:S02]  /*7470*/  ISETP.LT.OR P5, PT, R28.reuse, 0x5a, !P0 ;  /* 0x0000005a1c00780c */ /* 0x040fe400047a1670 */
[----:B--2---:R-:W-:Y:S01]  /*7480*/  F2FP.SATFINITE.E5M2.F32.PACK_AB_MERGE_C R29, RZ, R96, RZ ;  /* 0x00000060ff1d723e */ /* 0x004fe200048060ff */
[----:B------:R2:W-:Y:S01]  /*7490*/  @!P6 STG.E.U8 desc[UR22][R10.64+0x51], R27 ;  /* 0x0000511b0a00e986 */ /* 0x0005e2000c101116 */
[----:B------:R-:W-:-:S02]  /*74a0*/  ISETP.LT.OR P6, PT, R28, 0x5a, !P1 ;  /* 0x0000005a1c00780c */ /* 0x000fc40004fc1670 */
[----:B------:R-:W-:Y:S01]  /*74b0*/  F2FP.SATFINITE.E5M2.F32.PACK_AB_MERGE_C R19, RZ, R19, RZ ;  /* 0x00000013ff13723e */ /* 0x000fe200048060ff */
[----:B------:R-:W-:Y:S01]  /*74c0*/  @!P2 STG.E.U8 desc[UR22][R4.64+0x50], R101 ;  /* 0x000050650400a986 */ /* 0x000fe2000c101116 */
[----:B------:R-:W-:Y:S02]  /*74d0*/  ISETP.LT.OR P2, PT, R28, 0x59, !P1 ;  /* 0x000000591c00780c */ /* 0x000fe40004f41670 */
[----:B-1----:R-:W-:Y:S02]  /*74e0*/  F2FP.SATFINITE.E5M2.F32.PACK_AB_MERGE_C R25, RZ, R100, RZ ;  /* 0x00000064ff19723e */ /* 0x002fe400048060ff */
[----:B--2---:R-:W-:-:S03]  /*74f0*/  F2FP.SATFINITE.E5M2.F32.PACK_AB_MERGE_C R27, RZ, R98, RZ ;  /* 0x00000062ff1b723e */ /* 0x004fc600048060ff */
[----:B------:R1:W-:Y:S01]  /*7500*/  @!P3 STG.E.U8 desc[UR22][R4.64+0x51], R25 ;  /* 0x000051190400b986 */ /* 0x0003e2000c101116 */
[----:B------:R-:W-:-:S03]  /*7510*/  ISETP.LT.OR P3, PT, R28, 0x62, !P1 ;  /* 0x000000621c00780c */ /* 0x000fc60004f61670 */
[----:B------:R2:W-:Y:S01]  /*7520*/  @!P6 STG.E.U8 desc[UR22][R10.64+0x59], R27 ;  /* 0x0000591b0a00e986 */ /* 0x0005e2000c101116 */
[----:B------:R-:W-:-:S03]  /*7530*/  ISETP.LT.OR P6, PT, R28, 0x69, !P1 ;  /* 0x000000691c00780c */ /* 0x000fc60004fc1670 */
[----:B------:R-:W-:Y:S01]  /*7540*/  @!P2 STG.E.U8 desc[UR22][R10.64+0x58], R99 ;  /* 0x000058630a00a986 */ /* 0x000fe2000c101116 */
[----:B------:R-:W-:-:S03]  /*7550*/  ISETP.LT.OR P2, PT, R28, 0x61, !P1 ;  /* 0x000000611c00780c */ /* 0x000fc60004f41670 */
[----:B------:R-:W-:Y:S01]  /*7560*/  @!P4 STG.E.U8 desc[UR22][R4.64+0x58], R97 ;  /* 0x000058610400c986 */ /* 0x000fe2000c101116 */
[C---:B------:R-:W-:Y:S02]  /*7570*/  ISETP.LT.OR P4, PT, R28.reuse, 0x61, !P0 ;  /* 0x000000611c00780c */ /* 0x040fe40004781670 */
[----:B-1----:R-:W-:Y:S01]  /*7580*/  F2FP.SATFINITE.E5M2.F32.PACK_AB_MERGE_C R25, RZ, R94, RZ ;  /* 0x0000005eff19723e */ /* 0x002fe200048060ff */
[----:B------:R1:W-:Y:S01]  /*7590*/  @!P5 STG.E.U8 desc[UR22][R4.64+0x59], R29 ;  /* 0x0000591d0400d986 */ /* 0x0003e2000c101116 */
[C---:B------:R-:W-:Y:S02]  /*75a0*/  ISETP.LT.OR P5, PT, R28.reuse, 0x62, !P0 ;  /* 0x000000621c00780c */ /* 0x040fe400047a1670 */
[----:B--2---:R-:W-:Y:S01]  /*75b0*/  F2FP.SATFINITE.E5M2.F32.PACK_AB_MERGE_C R27, RZ, R92, RZ ;  /* 0x0000005cff1b723e */ /* 0x004fe200048060ff */
        /* <DEDUP_REMOVED lines=8> */
[----:B--2---:R-:W-:Y:S02]  /*7640*/  F2FP.SATFINITE.E5M2.F32.PACK_AB_MERGE_C R25, RZ, R88, RZ ;  /* 0x00000058ff19723e */ /* 0x004fe400048060ff */
[C---:B------:R-:W-:Y:S01]  /*7650*/  ISETP.LT.OR P5, PT, R28.reuse, 0x71, !P0 ;  /* 0x000000711c00780c */ /* 0x040fe200047a1670 */
[----:B------:R-:W-:Y:S01]  /*7660*/  @!P6 STG.E.U8 desc[UR22][R10.64+0x68], R91 ;  /* 0x0000685b0a00e986 */ /* 0x000fe2000c101116 */
[----:B------:R-:W-:-:S03]  /*7670*/  ISETP.LT.OR P6, PT, R28, 0x71, !P1 ;  /* 0x000000711c00780c */ /* 0x000fc60004fc1670 */
[----:B------:R-:W-:Y:S01]  /*7680*/  @!P2 STG.E.U8 desc[UR22][R10.64+0x69], R29 ;  /* 0x0000691d0a00a986 */ /* 0x000fe2000c101116 */
[----:B------:R-:W-:-:S03]  /*7690*/  ISETP.LT.OR P2, PT, R28, 0x72, !P1 ;  /* 0x000000721c00780c */ /* 0x000fc60004f41670 */
[----:B------:R-:W-:Y:S01]  /*76a0*/  @!P3 STG.E.U8 desc[UR22][R4.64+0x68], R89 ;  /* 0x000068590400b986 */ /* 0x000fe2000c101116 */
[C---:B------:R-:W-:Y:S02]  /*76b0*/  ISETP.LT.OR P3, PT, R28.reuse, 0x79, !P1 ;  /* 0x000000791c00780c */ /* 0x040fe40004f61670 */
[C---:B------:R-:W-:Y:S01]  /*76c0*/  ISETP.LT.OR P1, PT, R28.reuse, 0x7a, !P1 ;  /* 0x0000007a1c00780c */ /* 0x040fe20004f21670 */
[----:B------:R2:W-:Y:S01]  /*76d0*/  @!P4 STG.E.U8 desc[UR22][R4.64+0x69], R25 ;  /* 0x000069190400c986 */ /* 0x0005e2000c101116 */
[C---:B------:R-:W-:Y:S02]  /*76e0*/  ISETP.LT.OR P4, PT, R28.reuse, 0x72, !P0 ;  /* 0x000000721c00780c */ /* 0x040fe40004781670 */
[----:B-1----:R-:W-:Y:S01]  /*76f0*/  F2FP.SATFINITE.E5M2.F32.PACK_AB_MERGE_C R27, RZ, R22, RZ ;  /* 0x00000016ff1b723e */ /* 0x002fe200048060ff */
[----:B------:R1:W-:Y:S01]  /*7700*/  @!P6 STG.E.U8 desc[UR22][R10.64+0x70], R23 ;  /* 0x000070170a00e986 */ /* 0x0003e2000c101116 */
[C---:B------:R-:W-:Y:S02]  /*7710*/  ISETP.LT.OR P6, PT, R28.reuse, 0x79, !P0 ;  /* 0x000000791c00780c */ /* 0x040fe400047c1670 */
[----:B------:R-:W-:Y:S01]  /*7720*/  ISETP.LT.OR P0, PT, R28, 0x7a, !P0 ;  /* 0x0000007a1c00780c */ /* 0x000fe20004701670 */
[----:B------:R3:W-:Y:S01]  /*7730*/  @!P2 STG.E.U8 desc[UR22][R10.64+0x71], R27 ;  /* 0x0000711b0a00a986 */ /* 0x0007e2000c101116 */
[----:B--2---:R-:W-:-:S03]  /*7740*/  F2FP.SATFINITE.E5M2.F32.PACK_AB_MERGE_C R25, RZ, R16, RZ ;  /* 0x00000010ff19723e */ /* 0x004fc600048060ff */
[----:B------:R2:W-:Y:S01]  /*7750*/  @!P5 STG.E.U8 desc[UR22][R4.64+0x70], R21 ;  /* 0x000070150400d986 */ /* 0x0005e2000c101116 */
[----:B-1----:R-:W-:Y:S02]  /*7760*/  F2FP.SATFINITE.E5M2.F32.PACK_AB_MERGE_C R23, RZ, R20, RZ ;  /* 0x00000014ff17723e */ /* 0x002fe400048060ff */
[----:B---3--:R-:W-:-:S03]  /*7770*/  F2FP.SATFINITE.E5M2.F32.PACK_AB_MERGE_C R27, RZ, R18, RZ ;  /* 0x00000012ff1b723e */ /* 0x008fc600048060ff */
[----:B------:R2:W-:Y:S04]  /*7780*/  @!P4 STG.E.U8 desc[UR22][R4.64+0x71], R23 ;  /* 0x000071170400c986 */ /* 0x0005e8000c101116 */
[----:B------:R2:W-:Y:S04]  /*7790*/  @!P3 STG.E.U8 desc[UR22][R10.64+0x78], R17 ;  /* 0x000078110a00b986 */ /* 0x0005e8000c101116 */
[----:B------:R2:W-:Y:S04]  /*77a0*/  @!P1 STG.E.U8 desc[UR22][R10.64+0x79], R25 ;  /* 0x000079190a009986 */ /* 0x0005e8000c101116 */
[----:B------:R2:W-:Y:S04]  /*77b0*/  @!P6 STG.E.U8 desc[UR22][R4.64+0x78], R19 ;  /* 0x000078130400e986 */ /* 0x0005e8000c101116 */
[----:B------:R2:W-:Y:S02]  /*77c0*/  @!P0 STG.E.U8 desc[UR22][R4.64+0x79], R27 ;  /* 0x0000791b04008986 */ /* 0x0005e4000c101116 */
.L_x_164:
[----:B------:R-:W-:Y:S05]  /*77d0*/  BSYNC B0 ;  /* 0x0000000000007941 */ /* 0x000fea0003800000 */
.L_x_34:
[----:B0-2---:R-:W-:Y:S01]  /*77e0*/  IMAD.U32 R4, RZ, RZ, UR20 ;  /* 0x00000014ff047e24 */ /* 0x005fe2000f8e00ff */
[----:B------:R-:W-:Y:S01]  /*77f0*/  ULDC.64 UR4, c[0x0][0x650] ;  /* 0x0001940000047ab9 */ /* 0x000fe20000000a00 */
[----:B-----5:R-:W-:Y:S01]  /*7800*/  IMAD.U32 R0, RZ, RZ, UR7 ;  /* 0x00000007ff007e24 */ /* 0x020fe2000f8e00ff */
[----:B------:R0:W-:Y:S01]  /*7810*/  SYNCS.ARRIVE.TRANS64.A1T0 RZ, [R14+UR32], RZ ;  /* 0x000000ff0eff79a7 */ /* 0x0001e20008100020 */
[----:B------:R-:W-:Y:S01]  /*7820*/  IMAD.U32 R5, RZ, RZ, UR21 ;  /* 0x00000015ff057e24 */ /* 0x000fe2000f8e00ff */
[C---:B------:R-:W-:Y:S01]  /*7830*/  LEA R2, P0, R4.reuse, R2, 0x1 ;  /* 0x0000000204027211 */ /* 0x040fe200078008ff */
[----:B------:R-:W-:Y:S01]  /*7840*/  IMAD.MOV.U32 R5, RZ, RZ, -0x1 ;  /* 0xffffffffff057424 */ /* 0x000fe200078e00ff */
[----:B---3--:R-:W-:Y:S02]  /*7850*/  PRMT R10, RZ, 0x7610, R10 ;  /* 0x00007610ff0a7816 */ /* 0x008fe4000000000a */
[----:B------:R-:W-:Y:S01]  /*7860*/  LEA.HI.X R3, R4, R3, R0, 0x1, P0 ;  /* 0x0000000304037211 */ /* 0x000fe200000f0c00 */
[----:B------:R-:W-:Y:S01]  /*7870*/  IMAD.MOV.U32 R4, RZ, RZ, -0x1 ;  /* 0xffffffffff047424 */ /* 0x000fe200078e00ff */
[----:B------:R-:W-:Y:S01]  /*7880*/  ISETP.GE.U32.AND P0, PT, R2, UR4, PT ;  /* 0x0000000402007c0c */ /* 0x000fe2000bf06070 */
[----:B------:R-:W-:-:S03]  /*7890*/  IMAD.MOV.U32 R0, RZ, RZ, -0x1 ;  /* 0xffffffffff007424 */ /* 0x000fc600078e00ff */
[----:B------:R-:W-:-:S13]  /*78a0*/  ISETP.GE.U32.AND.EX P0, PT, R3, UR5, PT, P0 ;  /* 0x0000000503007c0c */ /* 0x000fda000bf06100 */
[----:B0-----:R-:W-:Y:S05]  /*78b0*/  @P0 BRA `(.L_x_165) ;  /* 0x0000000400880947 */ /* 0x001fea0003800000 */
[----:B------:R-:W0:Y:S01]  /*78c0*/  S2UR UR12, SR_CTAID.X ;  /* 0x00000000000c79c3 */ /* 0x000e220000002500 */
[----:B------:R-:W-:Y:S01]  /*78d0*/  ULDC.64 UR4, c[0x0][0x628] ;  /* 0x00018a0000047ab9 */ /* 0x000fe20000000a00 */
[----:B------:R-:W-:Y:S01]  /*78e0*/  ULDC UR6, c[0x0][0x150] ;  /* 0x0000540000067ab9 */ /* 0x000fe20000000800 */
[----:B------:R-:W-:Y:S01]  /*78f0*/  ISETP.NE.U32.AND P0, PT, RZ, UR4, PT ;  /* 0x00000004ff007c0c */ /* 0x000fe2000bf05070 */
[----:B------:R-:W-:Y:S01]  /*7900*/  ULDC UR26, c[0x0][0x630] ;  /* 0x00018c00001a7ab9 */ /* 0x000fe20000000800 */
[C---:B------:R-:W-:Y:S01]  /*7910*/  R2UR UR27, R2.reuse ;  /* 0x00000000021b72ca */ /* 0x040fe200000e0000 */
[----:B------:R-:W-:Y:S01]  /*7920*/  ULDC UR29, c[0x0][0x154] ;  /* 0x00005500001d7ab9 */ /* 0x000fe20000000800 */
[----:B------:R-:W-:Y:S01]  /*7930*/  ISETP.NE.AND.EX P0, PT, RZ, UR5, PT, P0 ;  /* 0x00000005ff007c0c */ /* 0x000fe2000bf05300 */
[----:B------:R-:W2:Y:S01]  /*7940*/  S2UR UR33, SR_CTAID.Y ;  /* 0x00000000002179c3 */ /* 0x000ea20000002600 */
[----:B------:R-:W-:Y:S02]  /*7950*/  R2UR UR28, R3 ;  /* 0x00000000031c72ca */ /* 0x000fe400000e0000 */
[----:B------:R-:W-:-:S02]  /*7960*/  R2UR UR24, R2 ;  /* 0x00000000021872ca */ /* 0x000fc400000e0000 */
[----:B------:R-:W-:Y:S02]  /*7970*/  R2UR UR25, R3 ;  /* 0x00000000031972ca */ /* 0x000fe400000e0000 */
[----:B0-----:R-:W-:-:S05]  /*7980*/  I2FP.F32.U32 R0, UR12 ;  /* 0x0000000c00007c45 */ /* 0x001fca0008201000 */
[----:B------:R-:W-:-:S04]  /*7990*/  FMUL R0, R0, UR6 ;  /* 0x0000000600007c20 */ /* 0x000fc80008400000 */
[----:B------:R0:W3:Y:S01]  /*79a0*/  F2I.U32.TRUNC.NTZ R4, R0 ;  /* 0x0000000000047305 */ /* 0x0000e2000020f000 */
[----:B--2---:R-:W-:Y:S05]  /*79b0*/  @!P0 BRA `(.L_x_166) ;  /* 0x0000000000308947 */ /* 0x004fea0003800000 */
        /* <DEDUP_REMOVED lines=12> */
.L_x_166:
[----:B------:R-:W-:Y:S01]  /*7a80*/  USHF.R.U64 UR6, UR24, UR26, UR25 ;  /* 0x0000001a18067299 */ /* 0x000fe20008001219 */
[----:B0-----:R-:W-:Y:S01]  /*7a90*/  I2FP.F32.U32 R0, UR33 ;  /* 0x0000002100007c45 */ /* 0x001fe20008201000 */
[----:B------:R-:W-:Y:S01]  /*7aa0*/  USHF.R.U32.HI UR4, URZ, UR26, UR25 ;  /* 0x0000001a3f047299 */ /* 0x000fe20008011619 */
[----:B---3--:R-:W-:Y:S01]  /*7ab0*/  R2UR UR26, R4 ;  /* 0x00000000041a72ca */ /* 0x008fe200000e0000 */
[----:B------:R-:W-:Y:S02]  /*7ac0*/  UIADD3 UR18, UP0, URZ, -UR6, URZ ;  /* 0x800000063f127290 */ /* 0x000fe4000ff1e03f */
[----:B------:R-:W-:Y:S01]  /*7ad0*/  FMUL R0, R0, UR29 ;  /* 0x0000001d00007c20 */ /* 0x000fe20008400000 */
[----:B------:R-:W-:Y:S01]  /*7ae0*/  ULDC.64 UR24, c[0x0][0x620] ;  /* 0x0001880000187ab9 */ /* 0x000fe20000000a00 */
[----:B------:R-:W-:Y:S01]  /*7af0*/  UIADD3.X UR4, URZ, ~UR4, URZ, UP0, !UPT ;  /* 0x800000043f047290 */ /* 0x000fe200087fe43f */
[----:B------:R-:W-:Y:S01]  /*7b00*/  UMOV UR16, UR27 ;  /* 0x0000001b00107c82 */ /* 0x000fe20008000000 */
[----:B------:R-:W-:-:S02]  /*7b10*/  UMOV UR17, UR28 ;  /* 0x0000001c00117c82 */ /* 0x000fc40008000000 */
[----:B------:R-:W0:Y:S01]  /*7b20*/  F2I.U32.TRUNC.NTZ R0, R0 ;  /* 0x0000000000007305 */ /* 0x000e22000020f000 */
[----:B------:R-:W-:Y:S02]  /*7b30*/  UIMAD UR4, UR4, UR24, URZ ;  /* 0x00000018040472a4 */ /* 0x000fe4000f8e023f */
[----:B------:R-:W-:Y:S02]  /*7b40*/  UIMAD.WIDE.U32 UR16, UR18, UR24, UR16 ;  /* 0x00000018121072a5 */ /* 0x000fe4000f8e0010 */
[----:B------:R-:W-:Y:S01]  /*7b50*/  UIMAD UR18, UR18, UR25, UR4 ;  /* 0x00000019121272a4 */ /* 0x000fe2000f8e0204 */
[----:B------:R-:W-:Y:S01]  /*7b60*/  ULDC UR19, c[0x0][0x618] ;  /* 0x0001860000137ab9 */ /* 0x000fe20000000800 */
[----:B------:R-:W-:Y:S02]  /*7b70*/  ULDC UR36, c[0x0][0x658] ;  /* 0x0001960000247ab9 */ /* 0x000fe40000000800 */
[----:B------:R-:W-:Y:S01]  /*7b80*/  UIADD3 UR18, UR17, UR18, URZ ;  /* 0x0000001211127290 */ /* 0x000fe2000fffe03f */
[----:B------:R-:W-:Y:S01]  /*7b90*/  UMOV UR24, 0xffffffff ;  /* 0xffffffff00187882 */ /* 0x000fe20000000000 */
[----:B------:R-:W-:Y:S01]  /*7ba0*/  ULDC.64 UR4, c[0x0][0x640] ;  /* 0x0001900000047ab9 */ /* 0x000fe20000000a00 */
[----:B------:R-:W-:Y:S01]  /*7bb0*/  USHF.L.U32 UR25, UR24, UR36, URZ ;  /* 0x0000002418197299 */ /* 0x000fe2000800063f */
[----:B------:R-:W-:Y:S01]  /*7bc0*/  ISETP.NE.U32.AND P0, PT, RZ, UR4, PT ;  /* 0x00000004ff007c0c */ /* 0x000fe2000bf05070 */
[----:B------:R-:W-:Y:S01]  /*7bd0*/  USHF.R.U64 UR16, UR16, UR19, UR18 ;  /* 0x0000001310107299 */ /* 0x000fe20008001212 */
[----:B0-----:R-:W-:Y:S01]  /*7be0*/  R2UR UR28, R0 ;  /* 0x00000000001c72ca */ /* 0x001fe200000e0000 */
[----:B------:R-:W-:Y:S01]  /*7bf0*/  USHF.R.U32.HI UR18, URZ, UR19, UR18 ;  /* 0x000000133f127299 */ /* 0x000fe20008011612 */
[----:B------:R-:W-:Y:S01]  /*7c00*/  ISETP.NE.AND.EX P0, PT, RZ, UR5, PT, P0 ;  /* 0x00000005ff007c0c */ /* 0x000fe2000bf05300 */
[----:B------:R-:W-:Y:S01]  /*7c10*/  ULDC UR29, c[0x0][0x608] ;  /* 0x00018200001d7ab9 */ /* 0x000fe20000000800 */
[----:B------:R-:W-:-:S02]  /*7c20*/  ULOP3.LUT UR37, URZ, UR25, URZ, 0x33, !UPT ;  /* 0x000000193f257292 */ /* 0x000fc4000f8e333f */
[----:B------:R-:W-:Y:S02]  /*7c30*/  USHF.R.U64 UR25, UR16, UR29, UR18 ;  /* 0x0000001d10197299 */ /* 0x000fe40008001212 */
[----:B------:R-:W-:Y:S01]  /*7c40*/  USHF.R.U32.HI UR18, URZ, UR29, UR18 ;  /* 0x0000001d3f127299 */ /* 0x000fe20008011612 */
[----:B------:R-:W-:Y:S01]  /*7c50*/  UMOV UR34, 0x1 ;  /* 0x0000000100227882 */ /* 0x000fe20000000000 */
[----:B------:R-:W-:Y:S02]  /*7c60*/  UIADD3 UR26, -UR26, URZ, URZ ;  /* 0x0000003f1a1a7290 */ /* 0x000fe4000fffe13f */
[----:B------:R-:W-:Y:S02]  /*7c70*/  USHF.L.U32 UR24, UR34, UR36, URZ ;  /* 0x0000002422187299 */ /* 0x000fe4000800063f */
[----:B------:R-:W-:Y:S01]  /*7c80*/  USHF.R.U64 UR34, UR25, UR36, UR18 ;  /* 0x0000002419227299 */ /* 0x000fe20008001212 */
[----:B------:R-:W-:Y:S01]  /*7c90*/  ULDC UR27, c[0x0][0x144] ;  /* 0x00005100001b7ab9 */ /* 0x000fe20000000800 */
[----:B------:R-:W-:Y:S01]  /*7ca0*/  ULDC UR15, c[0x0][0x600] ;  /* 0x00018000000f7ab9 */ /* 0x000fe20000000800 */
[----:B------:R-:W-:-:S02]  /*7cb0*/  UIADD3 UR35, -UR28, URZ, URZ ;  /* 0x0000003f1c237290 */ /* 0x000fc4000fffe13f */
[----:B------:R-:W-:Y:S02]  /*7cc0*/  USHF.R.U32.HI UR29, URZ, UR36, UR18 ;  /* 0x000000243f1d7299 */ /* 0x000fe40008011612 */
[----:B------:R-:W-:Y:S02]  /*7cd0*/  UIADD3 UR17, UR15, -0x1, URZ ;  /* 0xffffffff0f117890 */ /* 0x000fe4000fffe03f */
        /* <DEDUP_REMOVED lines=16> */
.L_x_167:
[----:B------:R-:W-:Y:S01]  /*7de0*/  USHF.R.U64 UR4, UR28, UR38, UR29 ;  /* 0x000000261c047299 */ /* 0x000fe2000800121d */
[----:B------:R-:W-:Y:S01]  /*7df0*/  IMAD.MOV.U32 R10, RZ, RZ, 0x1 ;  /* 0x00000001ff0a7424 */ /* 0x000fe200078e00ff */
[----:B------:R-:W-:Y:S01]  /*7e00*/  ULOP3.LUT UR25, UR25, UR37, URZ, 0xc0, !UPT ;  /* 0x0000002519197292 */ /* 0x000fe2000f8ec03f */
[----:B------:R-:W-:Y:S01]  /*7e10*/  IMAD.U32 R0, RZ, RZ, UR6 ;  /* 0x00000006ff007e24 */ /* 0x000fe2000f8e00ff */
[----:B------:R-:W-:Y:S02]  /*7e20*/  UIADD3 UR5, -UR4, URZ, URZ ;  /* 0x0000003f04057290 */ /* 0x000fe4000fffe13f */
[----:B------:R-:W-:Y:S02]  /*7e30*/  @UP2 UIMAD UR36, UR40, UR35, UR33 ;  /* 0x00000023282422a4 */ /* 0x000fe4000f8e0221 */
        /* <DEDUP_REMOVED lines=10> */
.L_x_165:
[----:B------:R-:W-:Y:S01]  /*7ee0*/  UIADD3 UR9, UR31, UR9, URZ ;  /* 0x000000091f097290 */ /* 0x000fe2000fffe03f */
[----:B------:R-:W-:Y:S02]  /*7ef0*/  LOP3.LUT P0, RZ, R10, 0xff, RZ, 0xc0, !PT ;  /* 0x000000ff0aff7812 */ /* 0x000fe4000780c0ff */
[----:B------:R-:W-:Y:S01]  /*7f00*/  LOP3.LUT R144, R144, 0x1, RZ, 0x3c, !PT ;  /* 0x0000000190907812 */ /* 0x000fe200078e3cff */
[----:B------:R-:W-:Y:S02]  /*7f10*/  USHF.R.U32.HI UR4, URZ, 0x2, UR9 ;  /* 0x000000023f047899 */ /* 0x000fe40008011609 */
[----:B------:R-:W-:Y:S02]  /*7f20*/  UISETP.GT.U32.AND UP0, UPT, UR9, 0x3, UPT ;  /* 0x000000030900788c */ /* 0x000fe4000bf04070 */
[----:B------:R-:W-:Y:S02]  /*7f30*/  ULOP3.LUT UR4, UR4, 0x1, URZ, 0xc0, !UPT ;  /* 0x0000000104047892 */ /* 0x000fe4000f8ec03f */
[----:B------:R-:W-:-:S02]  /*7f40*/  UISETP.LT.U32.AND UP0, UPT, UR31, 0x4, UP0 ;  /* 0x000000041f00788c */ /* 0x000fc40008701070 */
[----:B------:R-:W-:Y:S02]  /*7f50*/  UISETP.NE.U32.AND UP1, UPT, UR4, 0x1, UPT ;  /* 0x000000010400788c */ /* 0x000fe4000bf25070 */
[----:B------:R-:W-:Y:S02]  /*7f60*/  USEL UR5, URZ, 0x1, !UP0 ;  /* 0x000000013f057887 */ /* 0x000fe4000c000000 */
[----:B------:R-:W-:Y:S02]  /*7f70*/  UISETP.GT.U32.AND UP1, UPT, UR31, 0x3, !UP1 ;  /* 0x000000031f00788c */ /* 0x000fe4000cf24070 */
[----:B------:R-:W-:Y:S02]  /*7f80*/  ULOP3.LUT UR9, UR9, 0x3, URZ, 0xc0, !UPT ;  /* 0x0000000309097892 */ /* 0x000fe4000f8ec03f */
[----:B------:R-:W-:-:S04]  /*7f90*/  USEL UR4, URZ, 0x1, !UP1 ;  /* 0x000000013f047887 */ /* 0x000fc8000c800000 */
[----:B------:R-:W-:Y:S01]  /*7fa0*/  ULOP3.LUT UR11, UR4, UR11, UR5, 0x96, !UPT ;  /* 0x0000000b040b7292 */ /* 0x000fe2000f8e9605 */
[----:B------:R-:W-:Y:S11]  /*7fb0*/  @P0 BRA `(.L_x_168) ;  /* 0xffffff9400480947 */ /* 0x000ff6000383ffff */
[----:B------:R-:W-:Y:S05]  /*7fc0*/  EXIT ;  /* 0x000000000000794d */ /* 0x000fea0003800000 */
.L_x_12:
[----:B------:R-:W-:-:S08]  /*7fd0*/  ISETP.NE.AND P0, PT, RZ, UR8, PT ;  /* 0x00000008ff007c0c */ /* 0x000fd0000bf05270 */
[----:B-1---5:R-:W0:-:S00]  /*7fe0*/  USETMAXREG.DEALLOC.CTAPOOL 0x28 ;  /* 0x00000028000079c8 */ /* 0x022e0000080e0500 */
[----:B------:R-:W-:Y:S05]  /*7ff0*/  @P0 EXIT ;  /* 0x000000000000094d */ /* 0x000fea0003800000 */
[----:B0-----:R-:W-:Y:S01]  /*8000*/  LOP3.LUT P0, RZ, R9, 0xff, RZ, 0xc0, !PT ;  /* 0x000000ff09ff7812 */ /* 0x001fe2000780c0ff */
[----:B------:R-:W-:Y:S02]  /*8010*/  IMAD.MOV.U32 R10, RZ, RZ, 0x1 ;  /* 0x00000001ff0a7424 */ /* 0x000fe400078e00ff */
[----:B------:R-:W-:-:S10]  /*8020*/  IMAD.MOV.U32 R11, RZ, RZ, RZ ;  /* 0x000000ffff0b7224 */ /* 0x000fd400078e00ff */
[----:B------:R-:W-:Y:S05]  /*8030*/  @!P0 BRA `(.L_x_169) ;  /* 0x0000000c00108947 */ /* 0x000fea0003800000 */
[----:B------:R-:W-:Y:S01]  /*8040*/  LOP3.LUT P0, RZ, R8, 0x1f, RZ, 0xc0, !PT ;  /* 0x0000001f08ff7812 */ /* 0x000fe2000780c0ff */
[----:B------:R-:W-:Y:S01]  /*8050*/  ULDC UR5, c[0x0][0x658] ;  /* 0x0001960000057ab9 */ /* 0x000fe20000000800 */
[----:B------:R-:W-:Y:S01]  /*8060*/  UMOV UR6, 0xffffffff ;  /* 0xffffffff00067882 */ /* 0x000fe20000000000 */
[----:B------:R-:W-:Y:S01]  /*8070*/  BSSY B0, `(.L_x_169) ;  /* 0x00000c0000007945 */ /* 0x000fe20003800000 */
[----:B------:R-:W-:Y:S01]  /*8080*/  USHF.L.U32 UR6, UR6, UR5, URZ ;  /* 0x0000000506067299 */ /* 0x000fe2000800063f */
[C---:B------:R-:W-:Y:S01]  /*8090*/  ISETP.NE.AND P3, PT, R12.reuse, RZ, PT ;  /* 0x000000ff0c00720c */ /* 0x040fe20003f65270 */
[----:B------:R-:W-:Y:S01]  /*80a0*/  IMAD.MOV.U32 R10, RZ, RZ, 0x1 ;  /* 0x00000001ff0a7424 */ /* 0x000fe200078e00ff */
[----:B------:R-:W-:Y:S01]  /*80b0*/  ISETP.NE.OR P0, PT, R12, RZ, !P0 ;  /* 0x000000ff0c00720c */ /* 0x000fe20004705670 */
[----:B------:R-:W-:Y:S01]  /*80c0*/  IMAD.MOV.U32 R12, RZ, RZ, 0x1 ;  /* 0x00000001ff0c7424 */ /* 0x000fe200078e00ff */
[----:B------:R-:W-:Y:S01]  /*80d0*/  ULDC UR4, c[0x0][0x600] ;  /* 0x0001800000047ab9 */ /* 0x000fe20000000800 */
[----:B------:R-:W-:Y:S01]  /*80e0*/  IMAD.MOV.U32 R11, RZ, RZ, RZ ;  /* 0x000000ffff0b7224 */ /* 0x000fe200078e00ff */
[----:B------:R-:W-:Y:S01]  /*80f0*/  UMOV UR8, 0x1 ;  /* 0x0000000100087882 */ /* 0x000fe20000000000 */
[----:B------:R-:W-:-:S02]  /*8100*/  UIADD3 UR27, UR14, 0x1, URZ ;  /* 0x000000010e1b7890 */ /* 0x000fc4000fffe03f */
[----:B------:R-:W-:Y:S02]  /*8110*/  ULOP3.LUT UR26, UR13, 0x2, URZ, 0xfc, !UPT ;  /* 0x000000020d1a7892 */ /* 0x000fe4000f8efc3f */
[----:B------:R-:W-:Y:S02]  /*8120*/  UIADD3 UR4, UR4, -0x1, URZ ;  /* 0xffffffff04047890 */ /* 0x000fe4000fffe03f */
[----:B------:R-:W-:Y:S02]  /*8130*/  USHF.L.U32 UR5, UR8, UR5, URZ ;  /* 0x0000000508057299 */ /* 0x000fe4000800063f */
[----:B------:R-:W-:Y:S01]  /*8140*/  ULOP3.LUT UR6, URZ, UR6, URZ, 0x33, !UPT ;  /* 0x000000063f067292 */ /* 0x000fe2000f8e333f */
[----:B------:R-:W-:-:S11]  /*8150*/  ULDC.64 UR24, c[0x0][0x198] ;  /* 0x0000660000187ab9 */ /* 0x000fd60000000a00 */
.L_x_181:
[----:B------:R-:W-:-:S03]  /*8160*/  UMOV UR8, 0xffffffff ;  /* 0xffffffff00087882 */ /* 0x000fc60000000000 */
[----:B------:R-:W-:Y:S05]  /*8170*/  BRA.DIV UR8, `(.L_x_170) ;  /* 0x0000000e08dc7947 */ /* 0x000fea000b800000 */
[----:B------:R-:W-:-:S13]  /*8180*/  ELECT P1, URZ, PT ;  /* 0x00000000003f782f */ /* 0x000fda0003820000 */
.L_x_194:
[----:B------:R-:W0:Y:S01]  /*8190*/  LDC R6, c[0x0][0x28c] ;  /* 0x0000a300ff067b82 */ /* 0x000e220000000800 */
[----:B------:R-:W-:Y:S01]  /*81a0*/  BSSY B1, `(.L_x_171) ;  /* 0x0000038000017945 */ /* 0x000fe20003800000 */
[----:B0-----:R-:W-:-:S13]  /*81b0*/  ISETP.LT.OR P1, PT, R6, 0x1, !P1 ;  /* 0x000000010600780c */ /* 0x001fda0004f21670 */
[----:B------:R-:W-:Y:S05]  /*81c0*/  @P1 BRA `(.L_x_172) ;  /* 0x0000000000d41947 */ /* 0x000fea0003800000 */
[----:B------:R-:W-:Y:S02]  /*81d0*/  IMAD.SHL.U32 R8, R4, 0x80, RZ ;  /* 0x0000008004087824 */ /* 0x000fe400078e00ff */
[----:B------:R-:W-:Y:S02]  /*81e0*/  IMAD.SHL.U32 R9, R5, 0x40, RZ ;  /* 0x0000004005097824 */ /* 0x000fe400078e00ff */
[----:B------:R-:W-:Y:S02]  /*81f0*/  IMAD.MOV.U32 R15, RZ, RZ, RZ ;  /* 0x000000ffff0f7224 */ /* 0x000fe400078e00ff */
[----:B------:R-:W-:Y:S02]  /*8200*/  IMAD.U32 R16, RZ, RZ, UR27 ;  /* 0x0000001bff107e24 */ /* 0x000fe4000f8e00ff */
[----:B------:R-:W-:Y:S02]  /*8210*/  IMAD.MOV.U32 R4, RZ, RZ, R10 ;  /* 0x000000ffff047224 */ /* 0x000fe400078e000a */
[----:B------:R-:W-:-:S07]  /*8220*/  IMAD.MOV.U32 R5, RZ, RZ, R11 ;  /* 0x000000ffff057224 */ /* 0x000fce00078e000b */
.L_x_176:
[----:B------:R-:W0:Y:S01]  /*8230*/  S2R R7, SR_CgaCtaId ;  /* 0x0000000000077919 */ /* 0x000e220000008800 */
[----:B------:R-:W-:-:S04]  /*8240*/  MOV R6, 0x400 ;  /* 0x0000040000067802 */ /* 0x000fc80000000f00 */
[----:B0-----:R-:W-:Y:S02]  /*8250*/  LEA R14, R7, R6, 0x18 ;  /* 0x00000006070e7211 */ /* 0x001fe400078ec0ff */
[----:B------:R-:W-:Y:S01]  /*8260*/  SHF.L.U32 R6, R4, 0x1f, RZ ;  /* 0x0000001f04067819 */ /* 0x000fe200000006ff */
[----:B------:R-:W0:Y:S02]  /*8270*/  @!P3 LDC R7, c[0x0][0x500] ;  /* 0x00014000ff07bb82 */ /* 0x000e240000000800 */
[----:B------:R-:W-:-:S04]  /*8280*/  IMAD R13, R5, 0x8, R14 ;  /* 0x00000008050d7824 */ /* 0x000fc800078e020e */
[----:B------:R-:W1:Y:S02]  /*8290*/  SYNCS.PHASECHK.TRANS64.TRYWAIT P1, [R13+URZ+0x20], R6 ;  /* 0x000020060d0075a7 */ /* 0x000e64000802017f */
[----:B-1----:R-:W-:Y:S05]  /*82a0*/  @!P1 BRA `(.L_x_173) ;  /* 0x0000000c00b09947 */ /* 0x002fea0003800000 */
.L_x_195:
[----:B------:R-:W-:Y:S01]  /*82b0*/  UPRMT UR8, UR26, 0x9910, URZ ;  /* 0x000099101a087896 */ /* 0x000fe2000800003f */
[----:B0-----:R0:W-:Y:S03]  /*82c0*/  @!P3 SYNCS.ARRIVE.TRANS64 RZ, [R13+URZ], R7 ;  /* 0x000000070dffb9a7 */ /* 0x0011e6000800003f */
[----:B------:R-:W-:-:S06]  /*82d0*/  UISETP.NE.AND UP0, UPT, UR8, 0x2, UPT ;  /* 0x000000020800788c */ /* 0x000fcc000bf05270 */
[----:B------:R-:W-:-:S13]  /*82e0*/  PLOP3.LUT P1, PT, PT, PT, UP0, 0x80, 0x0 ;  /* 0x000000000000781c */ /* 0x000fda0003f2f008 */
[----:B0-----:R-:W-:Y:S05]  /*82f0*/  @P1 BRA `(.L_x_174) ;  /* 0x0000000000041947 */ /* 0x001fea0003800000 */
[----:B------:R-:W-:Y:S01]  /*8300*/  BPT.TRAP 0x1 ;  /* 0x000000040000795c */ /* 0x000fe20000300000 */
.L_x_174:
[----:B------:R-:W-:Y:S05]  /*8310*/  @P0 BRA `(.L_x_175) ;  /* 0x0000000000040947 */ /* 0x000fea0003800000 */
[----:B------:R-:W-:Y:S01]  /*8320*/  BPT.TRAP 0x1 ;  /* 0x000000040000795c */ /* 0x000fe20000300000 */
.L_x_175:
[--C-:B-1----:R-:W-:Y:S01]  /*8330*/  IMAD R6, R5, 0x800, R14.reuse ;  /* 0x0000080005067824 */ /* 0x102fe200078e020e */
[----:B------:R-:W-:Y:S01]  /*8340*/  R2UR UR22, R9 ;  /* 0x00000000091672ca */ /* 0x000fe200000e0000 */
[----:B------:R-:W-:Y:S01]  /*8350*/  IMAD R14, R5, 0x1000, R14 ;  /* 0x00001000050e7824 */ /* 0x000fe200078e020e */
[----:B------:R-:W-:Y:S01]  /*8360*/  R2UR UR9, R13 ;  /* 0x000000000d0972ca */ /* 0x000fe200000e0000 */
[----:B------:R-:W-:Y:S01]  /*8370*/  VIADD R16, R16, 0xffffffff ;  /* 0xffffffff10107836 */ /* 0x000fe20000000000 */
[----:B------:R-:W-:Y:S01]  /*8380*/  R2UR UR8, R6 ;  /* 0x00000000060872ca */ /* 0x000fe200000e0000 */
[----:B------:R-:W-:Y:S01]  /*8390*/  UIADD3 UR16, UP0, UR24, 0xf0, URZ ;  /* 0x000000f018107890 */ /* 0x000fe2000ff1e03f */
[----:B------:R-:W-:Y:S01]  /*83a0*/  R2UR UR11, R14 ;  /* 0x000000000e0b72ca */ /* 0x000fe200000e0000 */
[----:B------:R-:W-:Y:S01]  /*83b0*/  UIADD3 UR28, UP1, UR24, 0x1f0, URZ ;  /* 0x000001f0181c7890 */ /* 0x000fe2000ff3e03f */
[----:B------:R-:W-:Y:S01]  /*83c0*/  R2UR UR10, R15 ;  /* 0x000000000f0a72ca */ /* 0x000fe200000e0000 */
[----:B------:R-:W-:Y:S01]  /*83d0*/  UIADD3.X UR17, URZ, UR25, URZ, UP0, !UPT ;  /* 0x000000193f117290 */ /* 0x000fe200087fe43f */
[----:B------:R-:W-:Y:S01]  /*83e0*/  R2UR UR12, R0 ;  /* 0x00000000000c72ca */ /* 0x000fe200000e0000 */
[----:B------:R-:W-:Y:S01]  /*83f0*/  VIADD R5, R5, 0x1 ;  /* 0x0000000105057836 */ /* 0x000fe20000000000 */
[----:B------:R-:W-:Y:S01]  /*8400*/  R2UR UR23, R8 ;  /* 0x00000000081772ca */ /* 0x000fe200000e0000 */
[----:B------:R-:W-:Y:S01]  /*8410*/  UIADD3.X UR29, URZ, UR25, URZ, UP1, !UPT ;  /* 0x000000193f1d7290 */ /* 0x000fe20008ffe43f */
[----:B------:R-:W-:Y:S01]  /*8420*/  ISETP.GT.AND P2, PT, R16, 0x1, PT ;  /* 0x000000011000780c */ /* 0x000fe20003f44270 */
[----:B------:R-:W-:Y:S01]  /*8430*/  UMOV UR18, 0x0 ;  /* 0x0000000000127882 */ /* 0x000fe20000000000 */
[----:B------:R-:W-:Y:S01]  /*8440*/  UMOV UR19, 0x10000000 ;  /* 0x1000000000137882 */ /* 0x000fe20000000000 */
[----:B------:R-:W-:Y:S01]  /*8450*/  UIADD3 UR8, UR8, 0x180, URZ ;  /* 0x0000018008087890 */ /* 0x000fe2000fffe03f */
[----:B------:R-:W-:Y:S01]  /*8460*/  ISETP.NE.AND P1, PT, R5, 0x4, PT ;  /* 0x000000040500780c */ /* 0x000fe20003f25270 */
[----:B------:R-:W-:Y:S01]  /*8470*/  UIADD3 UR15, UR11, 0x2180, URZ ;  /* 0x000021800b0f7890 */ /* 0x000fe2000fffe03f */
[----:B------:R-:W-:-:S02]  /*8480*/  VIADD R15, R15, 0x20 ;  /* 0x000000200f0f7836 */ /* 0x000fc40000000000 */
[----:B------:R-:W-:Y:S01]  /*8490*/  UMOV UR11, UR22 ;  /* 0x00000016000b7c82 */ /* 0x000fe20008000000 */
[----:B------:R-:W-:Y:S02]  /*84a0*/  SEL R7, RZ, 0x1, P1 ;  /* 0x00000001ff077807 */ /* 0x000fe40000800000 */
[----:B------:R-:W-:Y:S01]  /*84b0*/  SEL R5, R5, RZ, P1 ;  /* 0x000000ff05057207 */ /* 0x000fe20000800000 */
[----:B------:R0:W-:Y:S01]  /*84c0*/  UTMALDG.3D [UR8], [UR16], desc[UR18] ;  /* 0x00001208100075b4 */ /* 0x0001e20008011000 */
[----:B------:R-:W-:Y:S01]  /*84d0*/  LOP3.LUT R4, R4, R7, RZ, 0x3c, !PT ;  /* 0x0000000704047212 */ /* 0x000fe200078e3cff */
[----:B0-----:R-:W-:Y:S01]  /*84e0*/  UMOV UR8, UR15 ;  /* 0x0000000f00087c82 */ /* 0x001fe20008000000 */
[----:B------:R-:W-:Y:S02]  /*84f0*/  UMOV UR11, UR23 ;  /* 0x00000017000b7c82 */ /* 0x000fe40008000000 */
[----:B------:R0:W-:Y:S02]  /*8500*/  UTMALDG.3D [UR8], [UR28], desc[UR18] ;  /* 0x000012081c0075b4 */ /* 0x0001e40008011000 */
[----:B0-----:R-:W-:Y:S05]  /*8510*/  @P2 BRA `(.L_x_176) ;  /* 0xfffffffc00442947 */ /* 0x001fea000383ffff */
.L_x_172:
[----:B------:R-:W-:Y:S05]  /*8520*/  BSYNC B1 ;  /* 0x0000000000017941 */ /* 0x000fea0003800000 */
.L_x_171:
[----:B------:R-:W-:Y:S01]  /*8530*/  LOP3.LUT P4, RZ, R12, 0xff, RZ, 0xc0, !PT ;  /* 0x000000ff0cff7812 */ /* 0x000fe2000788c0ff */
[----:B------:R-:W-:Y:S01]  /*8540*/  VIADD R11, R11, UR14 ;  /* 0x0000000e0b0b7c36 */ /* 0x000fe20008000000 */
[----:B------:R-:W-:Y:S01]  /*8550*/  ULDC.64 UR8, c[0x0][0x650] ;  /* 0x0001940000087ab9 */ /* 0x000fe20000000a00 */
[----:B------:R-:W-:Y:S01]  /*8560*/  BSSY B1, `(.L_x_177) ;  /* 0x000006e000017945 */ /* 0x000fe20003800000 */
[----:B------:R-:W-:Y:S02]  /*8570*/  PRMT R6, RZ, 0x7610, R6 ;  /* 0x00007610ff067816 */ /* 0x000fe40000000006 */
[----:B------:R-:W-:Y:S02]  /*8580*/  SHF.R.U32.HI R0, RZ, 0x2, R11 ;  /* 0x00000002ff007819 */ /* 0x000fe4000001160b */
[----:B------:R-:W-:Y:S02]  /*8590*/  ISETP.GT.U32.AND P1, PT, R11, 0x3, PT ;  /* 0x000000030b00780c */ /* 0x000fe40003f24070 */
[----:B------:R-:W-:-:S02]  /*85a0*/  LOP3.LUT R0, R0, 0x1, RZ, 0xc0, !PT ;  /* 0x0000000100007812 */ /* 0x000fc400078ec0ff */
[----:B------:R-:W-:Y:S01]  /*85b0*/  LOP3.LUT R11, R11, 0x3, RZ, 0xc0, !PT ;  /* 0x000000030b0b7812 */ /* 0x000fe200078ec0ff */
[----:B------:R-:W0:Y:S01]  /*85c0*/  @P4 S2R R5, SR_CgaCtaId ;  /* 0x0000000000054919 */ /* 0x000e220000008800 */
[----:B------:R-:W-:Y:S02]  /*85d0*/  @P4 MOV R4, 0x400 ;  /* 0x0000040000044802 */ /* 0x000fe40000000f00 */
[----:B------:R-:W-:Y:S02]  /*85e0*/  ISETP.NE.U32.AND P2, PT, R0, 0x1, PT ;  /* 0x000000010000780c */ /* 0x000fe40003f45070 */
[----:B------:R-:W-:Y:S02]  /*85f0*/  PRMT R12, RZ, 0x7610, R12 ;  /* 0x00007610ff0c7816 */ /* 0x000fe4000000000c */
[----:B0-----:R-:W-:Y:S01]  /*8600*/  @P4 LEA R4, R5, R4, 0x18 ;  /* 0x0000000405044211 */ /* 0x001fe200078ec0ff */
[----:B------:R-:W-:-:S03]  /*8610*/  IMAD.U32 R5, RZ, RZ, UR14 ;  /* 0x0000000eff057e24 */ /* 0x000fc6000f8e00ff */
[----:B------:R0:W-:Y:S01]  /*8620*/  @P4 SYNCS.ARRIVE.TRANS64.A1T0 RZ, [R4+URZ+0x78], RZ ;  /* 0x000078ff04ff49a7 */ /* 0x0001e2000810003f */
[----:B------:R-:W-:Y:S02]  /*8630*/  IADD3 R2, P4, R2, UR20, RZ ;  /* 0x0000001402027c10 */ /* 0x000fe4000ff9e0ff */
[----:B------:R-:W-:Y:S02]  /*8640*/  ISETP.LT.U32.AND P1, PT, R5, 0x4, P1 ;  /* 0x000000040500780c */ /* 0x000fe40000f21070 */
[----:B------:R-:W-:Y:S02]  /*8650*/  IADD3.X R3, R3, UR7, RZ, P4, !PT ;  /* 0x0000000703037c10 */ /* 0x000fe4000a7fe4ff */
[----:B------:R-:W-:Y:S01]  /*8660*/  ISETP.GE.U32.AND P4, PT, R2, UR8, PT ;  /* 0x0000000802007c0c */ /* 0x000fe2000bf86070 */
[----:B0-----:R-:W-:Y:S01]  /*8670*/  IMAD.MOV.U32 R4, RZ, RZ, -0x1 ;  /* 0xffffffffff047424 */ /* 0x001fe200078e00ff */
[----:B------:R-:W-:Y:S02]  /*8680*/  ISETP.GT.U32.AND P2, PT, R5, 0x3, !P2 ;  /* 0x000000030500780c */ /* 0x000fe40005744070 */
[----:B------:R-:W-:-:S02]  /*8690*/  SEL R5, RZ, 0x1, !P1 ;  /* 0x00000001ff057807 */ /* 0x000fc40004800000 */
[----:B------:R-:W-:Y:S02]  /*86a0*/  ISETP.GE.U32.AND.EX P1, PT, R3, UR9, PT, P4 ;  /* 0x0000000903007c0c */ /* 0x000fe4000bf26140 */
[----:B------:R-:W-:-:S04]  /*86b0*/  SEL R0, RZ, 0x1, !P2 ;  /* 0x00000001ff007807 */ /* 0x000fc80005000000 */
[----:B------:R-:W-:Y:S01]  /*86c0*/  LOP3.LUT R10, R0, R10, R5, 0x96, !PT ;  /* 0x0000000a000a7212 */ /* 0x000fe200078e9605 */
[----:B------:R-:W-:Y:S02]  /*86d0*/  IMAD.MOV.U32 R5, RZ, RZ, -0x1 ;  /* 0xffffffffff057424 */ /* 0x000fe400078e00ff */
[----:B------:R-:W-:-:S04]  /*86e0*/  IMAD.MOV.U32 R0, RZ, RZ, -0x1 ;  /* 0xffffffffff007424 */ /* 0x000fc800078e00ff */
[----:B------:R-:W-:Y:S05]  /*86f0*/  @P1 BRA `(.L_x_178) ;  /* 0x0000000400501947 */ /* 0x000fea0003800000 */
[----:B------:R-:W0:Y:S01]  /*8700*/  S2UR UR8, SR_CTAID.X ;  /* 0x00000000000879c3 */ /* 0x000e220000002500 */
[----:B------:R-:W-:Y:S01]  /*8710*/  ULDC.64 UR10, c[0x0][0x628] ;  /* 0x00018a00000a7ab9 */ /* 0x000fe20000000a00 */
[----:B------:R-:W-:Y:S01]  /*8720*/  ULDC UR9, c[0x0][0x150] ;  /* 0x0000540000097ab9 */ /* 0x000fe20000000800 */
[----:B------:R-:W-:Y:S01]  /*8730*/  ISETP.NE.U32.AND P1, PT, RZ, UR10, PT ;  /* 0x0000000aff007c0c */ /* 0x000fe2000bf25070 */
[----:B------:R-:W-:Y:S01]  /*8740*/  ULDC UR12, c[0x0][0x630] ;  /* 0x00018c00000c7ab9 */ /* 0x000fe20000000800 */
[----:B------:R-:W-:Y:S01]  /*8750*/  ULDC UR16, c[0x0][0x154] ;  /* 0x0000550000107ab9 */ /* 0x000fe20000000800 */
[----:B------:R-:W-:Y:S01]  /*8760*/  IMAD.MOV.U32 R4, RZ, RZ, R2 ;  /* 0x000000ffff047224 */ /* 0x000fe200078e0002 */
[----:B------:R-:W-:Y:S01]  /*8770*/  ISETP.NE.AND.EX P1, PT, RZ, UR11, PT, P1 ;  /* 0x0000000bff007c0c */ /* 0x000fe2000bf25310 */
[----:B------:R-:W1:Y:S01]  /*8780*/  S2UR UR15, SR_CTAID.Y ;  /* 0x00000000000f79c3 */ /* 0x000e620000002600 */
[----:B------:R-:W-:Y:S01]  /*8790*/  IMAD.MOV.U32 R5, RZ, RZ, R3 ;  /* 0x000000ffff057224 */ /* 0x000fe200078e0003 */
[----:B0-----:R-:W-:-:S05]  /*87a0*/  I2FP.F32.U32 R0, UR8 ;  /* 0x0000000800007c45 */ /* 0x001fca0008201000 */
[----:B------:R-:W-:-:S05]  /*87b0*/  FMUL R14, R0, UR9 ;  /* 0x00000009000e7c20 */ /* 0x000fca0008400000 */
[----:B------:R-:W-:Y:S05]  /*87c0*/  @!P1 BRA `(.L_x_179) ;  /* 0x0000000000289947 */ /* 0x000fea0003800000 */
[----:B------:R-:W-:Y:S02]  /*87d0*/  ULDC UR9, c[0x0][0x634] ;  /* 0x00018d0000097ab9 */ /* 0x000fe40000000800 */
[----:B------:R-:W-:-:S05]  /*87e0*/  IADD3 R9, P1, R2, UR9, RZ ;  /* 0x0000000902097c10 */ /* 0x000fca000ff3e0ff */
[----:B------:R-:W-:-:S04]  /*87f0*/  IMAD.X R13, RZ, RZ, R3, P1 ;  /* 0x000000ffff0d7224 */ /* 0x000fc800008e0603 */
[----:B------:R-:W-:-:S04]  /*8800*/  IMAD.WIDE.U32 R6, R13, UR10, RZ ;  /* 0x0000000a0d067c25 */ /* 0x000fc8000f8e00ff */
[----:B------:R-:W-:-:S04]  /*8810*/  IMAD.WIDE.U32 R6, P1, R9, UR11, R6 ;  /* 0x0000000b09067c25 */ /* 0x000fc8000f820006 */
[----:B------:R-:W-:-:S04]  /*8820*/  IMAD.WIDE.U32 R8, R9, UR10, RZ ;  /* 0x0000000a09087c25 */ /* 0x000fc8000f8e00ff */
[----:B------:R-:W-:Y:S01]  /*8830*/  IMAD.X R5, RZ, RZ, RZ, P1 ;  /* 0x000000ffff057224 */ /* 0x000fe200008e06ff */
[----:B------:R-:W-:Y:S01]  /*8840*/  IADD3 RZ, P1, R9, R6, RZ ;  /* 0x0000000609ff7210 */ /* 0x000fe20007f3e0ff */
[----:B------:R-:W-:-:S04]  /*8850*/  IMAD.MOV.U32 R4, RZ, RZ, R7 ;  /* 0x000000ffff047224 */ /* 0x000fc800078e0007 */
[----:B------:R-:W-:-:S08]  /*8860*/  IMAD.WIDE.U32.X R4, R13, UR11, R4, P1 ;  /* 0x0000000b0d047c25 */ /* 0x000fd000088e0404 */
.L_x_179:
[--C-:B------:R-:W-:Y:S01]  /*8870*/  SHF.R.U64 R0, R4, UR12, R5.reuse ;  /* 0x0000000c04007c19 */ /* 0x100fe20008001205 */
[----:B------:R-:W0:Y:S01]  /*8880*/  F2I.U32.TRUNC.NTZ R14, R14 ;  /* 0x0000000e000e7305 */ /* 0x000e22000020f000 */
[----:B------:R-:W-:Y:S01]  /*8890*/  SHF.R.U32.HI R4, RZ, UR12, R5 ;  /* 0x0000000cff047c19 */ /* 0x000fe20008011605 */
[----:B------:R-:W-:Y:S01]  /*88a0*/  ULDC.64 UR10, c[0x0][0x620] ;  /* 0x00018800000a7ab9 */ /* 0x000fe20000000a00 */
[----:B------:R-:W-:Y:S01]  /*88b0*/  IADD3 R7, P1, RZ, -R0, RZ ;  /* 0x80000000ff077210 */ /* 0x000fe20007f3e0ff */
[----:B------:R-:W2:Y:S01]  /*88c0*/  LDC R16, c[0x0][0x610] ;  /* 0x00018400ff107b82 */ /* 0x000ea20000000800 */
[----:B-1----:R-:W-:Y:S01]  /*88d0*/  I2FP.F32.U32 R6, UR15 ;  /* 0x0000000f00067c45 */ /* 0x002fe20008201000 */
[----:B------:R-:W-:Y:S01]  /*88e0*/  ULDC UR12, c[0x0][0x658] ;  /* 0x00019600000c7ab9 */ /* 0x000fe20000000800 */
[----:B------:R-:W-:Y:S01]  /*88f0*/  ULDC UR18, c[0x0][0x648] ;  /* 0x0001920000127ab9 */ /* 0x000fe20000000800 */
[----:B------:R-:W-:Y:S02]  /*8900*/  IMAD.X R4, RZ, RZ, ~R4, P1 ;  /* 0x000000ffff047224 */ /* 0x000fe400008e0e04 */
[----:B------:R-:W-:Y:S01]  /*8910*/  FMUL R8, R6, UR16 ;  /* 0x0000001006087c20 */ /* 0x000fe20008400000 */
[----:B------:R-:W-:Y:S01]  /*8920*/  ULDC.64 UR16, c[0x0][0x640] ;  /* 0x0001900000107ab9 */ /* 0x000fe20000000a00 */
[----:B------:R-:W-:Y:S01]  /*8930*/  IMAD R6, R4, UR10, RZ ;  /* 0x0000000a04067c24 */ /* 0x000fe2000f8e02ff */
[----:B------:R-:W-:Y:S01]  /*8940*/  ISETP.NE.U32.AND P1, PT, RZ, UR16, PT ;  /* 0x00000010ff007c0c */ /* 0x000fe2000bf25070 */
[C---:B------:R-:W-:Y:S01]  /*8950*/  IMAD.WIDE.U32 R4, R7.reuse, UR10, R2 ;  /* 0x0000000a07047c25 */ /* 0x040fe2000f8e0002 */
[----:B0-----:R-:W-:Y:S01]  /*8960*/  R2UR UR9, R14 ;  /* 0x000000000e0972ca */ /* 0x001fe200000e0000 */
[----:B------:R-:W0:Y:S01]  /*8970*/  F2I.U32.TRUNC.NTZ R8, R8 ;  /* 0x0000000800087305 */ /* 0x000e22000020f000 */
[----:B------:R-:W-:Y:S01]  /*8980*/  ULDC UR10, c[0x0][0x618] ;  /* 0x00018600000a7ab9 */ /* 0x000fe20000000800 */
[----:B------:R-:W-:Y:S01]  /*8990*/  IMAD R7, R7, UR11, R6 ;  /* 0x0000000b07077c24 */ /* 0x000fe2000f8e0206 */
[----:B------:R-:W-:-:S03]  /*89a0*/  ISETP.NE.AND.EX P1, PT, RZ, UR17, PT, P1 ;  /* 0x00000011ff007c0c */ /* 0x000fc6000bf25310 */
[----:B------:R-:W-:-:S05]  /*89b0*/  IMAD.IADD R5, R5, 0x1, R7 ;  /* 0x0000000105057824 */ /* 0x000fca00078e0207 */
[--C-:B------:R-:W-:Y:S02]  /*89c0*/  SHF.R.U64 R14, R4, UR10, R5.reuse ;  /* 0x0000000a040e7c19 */ /* 0x100fe40008001205 */
[----:B------:R-:W-:Y:S01]  /*89d0*/  SHF.R.U32.HI R5, RZ, UR10, R5 ;  /* 0x0000000aff057c19 */ /* 0x000fe20008011605 */
[----:B------:R-:W-:Y:S01]  /*89e0*/  ULDC UR10, c[0x0][0x608] ;  /* 0x00018200000a7ab9 */ /* 0x000fe20000000800 */
[----:B0-----:R-:W-:Y:S02]  /*89f0*/  R2UR UR11, R8 ;  /* 0x00000000080b72ca */ /* 0x001fe400000e0000 */
[--C-:B------:R-:W-:Y:S02]  /*8a00*/  SHF.R.U64 R15, R14, UR10, R5.reuse ;  /* 0x0000000a0e0f7c19 */ /* 0x100fe40008001205 */
[----:B------:R-:W-:Y:S01]  /*8a10*/  SHF.R.U32.HI R4, RZ, UR10, R5 ;  /* 0x0000000aff047c19 */ /* 0x000fe20008011605 */
[----:B------:R-:W-:-:S03]  /*8a20*/  UIADD3 UR10, -UR9, URZ, URZ ;  /* 0x0000003f090a7290 */ /* 0x000fc6000fffe13f */
[--C-:B------:R-:W-:Y:S01]  /*8a30*/  SHF.R.U64 R17, R15, UR12, R4.reuse ;  /* 0x0000000c0f117c19 */ /* 0x100fe20008001204 */
[----:B------:R-:W-:Y:S01]  /*8a40*/  ULDC UR9, c[0x0][0x144] ;  /* 0x0000510000097ab9 */ /* 0x000fe20000000800 */
[----:B------:R-:W-:-:S03]  /*8a50*/  SHF.R.U32.HI R5, RZ, UR12, R4 ;  /* 0x0000000cff057c19 */ /* 0x000fc60008011604 */
[----:B------:R-:W-:Y:S01]  /*8a60*/  IMAD.MOV.U32 R4, RZ, RZ, R17 ;  /* 0x000000ffff047224 */ /* 0x000fe200078e0011 */
[----:B------:R-:W-:Y:S06]  /*8a70*/  @!P1 BRA `(.L_x_180) ;  /* 0x0000000000289947 */ /* 0x000fec0003800000 */
        /* <DEDUP_REMOVED lines=10> */
.L_x_180:
[----:B------:R-:W-:Y:S01]  /*8b20*/  UIADD3 UR11, -UR11, URZ, URZ ;  /* 0x0000003f0b0b7290 */ /* 0x000fe2000fffe13f */
[----:B------:R-:W-:Y:S01]  /*8b30*/  SHF.R.U64 R5, R4, UR18, R5 ;  /* 0x0000001204057c19 */ /* 0x000fe20008001205 */
[----:B------:R-:W-:Y:S01]  /*8b40*/  UIMAD UR8, UR9, UR10, UR8 ;  /* 0x0000000a090872a4 */ /* 0x000fe2000f8e0208 */
[----:B------:R-:W-:Y:S02]  /*8b50*/  LOP3.LUT R4, R15, UR6, RZ, 0xc0, !PT ;  /* 0x000000060f047c12 */ /* 0x000fe4000f8ec0ff */
[----:B------:R-:W-:Y:S01]  /*8b60*/  ULDC UR9, c[0x0][0x148] ;  /* 0x0000520000097ab9 */ /* 0x000fe20000000800 */
[----:B------:R-:W-:Y:S01]  /*8b70*/  IMAD.MOV R6, RZ, RZ, -R5 ;  /* 0x000000ffff067224 */ /* 0x000fe200078e0a05 */
[----:B------:R-:W-:Y:S01]  /*8b80*/  @UP2 UIMAD UR8, UR9, UR11, UR15 ;  /* 0x0000000b090822a4 */ /* 0x000fe2000f8e020f */
[----:B------:R-:W-:Y:S01]  /*8b90*/  IMAD R5, R5, UR5, R4 ;  /* 0x0000000505057c24 */ /* 0x000fe2000f8e0204 */
[----:B------:R-:W-:Y:S01]  /*8ba0*/  LOP3.LUT R7, R14, UR4, RZ, 0xc0, !PT ;  /* 0x000000040e077c12 */ /* 0x000fe2000f8ec0ff */
[----:B------:R-:W-:Y:S01]  /*8bb0*/  ULDC UR9, c[0x0][0x638] ;  /* 0x00018e0000097ab9 */ /* 0x000fe20000000800 */
[----:B------:R-:W-:Y:S01]  /*8bc0*/  PLOP3.LUT P1, PT, PT, PT, UP2, 0x80, 0x0 ;  /* 0x000000000000781c */ /* 0x000fe20003f2f028 */
[----:B------:R-:W-:-:S02]  /*8bd0*/  IMAD R4, R6, UR9, R17 ;  /* 0x0000000906047c24 */ /* 0x000fc4000f8e0211 */
[----:B--2---:R-:W-:Y:S01]  /*8be0*/  IMAD R5, R5, R16, UR8 ;  /* 0x0000000805057e24 */ /* 0x004fe2000f8e0210 */
[----:B------:R-:W-:Y:S01]  /*8bf0*/  ULDC UR8, c[0x0][0x600] ;  /* 0x0001800000087ab9 */ /* 0x000fe20000000800 */
[----:B------:R-:W-:Y:S02]  /*8c00*/  IMAD.MOV.U32 R6, RZ, RZ, 0x1 ;  /* 0x00000001ff067424 */ /* 0x000fe400078e00ff */
[----:B------:R-:W-:-:S05]  /*8c10*/  IMAD R8, R4, UR8, R7 ;  /* 0x0000000804087c24 */ /* 0x000fca000f8e0207 */
[----:B------:R-:W-:Y:S02]  /*8c20*/  SEL R4, R8, R5, !P1 ;  /* 0x0000000508047207 */ /* 0x000fe40004800000 */
[----:B------:R-:W-:-:S07]  /*8c30*/  SEL R5, R5, R8, !P1 ;  /* 0x0000000805057207 */ /* 0x000fce0004800000 */
.L_x_178:
[----:B------:R-:W-:Y:S05]  /*8c40*/  BSYNC B1 ;  /* 0x0000000000017941 */ /* 0x000fea0003800000 */
.L_x_177:
[----:B------:R-:W-:-:S13]  /*8c50*/  LOP3.LUT P1, RZ, R6, 0xff, RZ, 0xc0, !PT ;  /* 0x000000ff06ff7812 */ /* 0x000fda000782c0ff */
[----:B------:R-:W-:Y:S05]  /*8c60*/  @P1 BRA `(.L_x_181) ;  /* 0xfffffff4003c1947 */ /* 0x000fea000383ffff */
[----:B------:R-:W-:Y:S05]  /*8c70*/  BSYNC B0 ;  /* 0x0000000000007941 */ /* 0x000fea0003800000 */
.L_x_169:
[----:B------:R-:W-:-:S03]  /*8c80*/  UMOV UR8, 0xffffffff ;  /* 0xffffffff00087882 */ /* 0x000fc60000000000 */
[----:B------:R-:W-:Y:S05]  /*8c90*/  BRA.DIV UR8, `(.L_x_182) ;  /* 0x0000000608487947 */ /* 0x000fea000b800000 */
[----:B------:R-:W-:-:S13]  /*8ca0*/  ELECT P0, URZ, PT ;  /* 0x00000000003f782f */ /* 0x000fda0003800000 */
.L_x_198:
[----:B------:R-:W-:Y:S04]  /*8cb0*/  BSSY B0, `(.L_x_183) ;  /* 0x000002c000007945 */ /* 0x000fe80003800000 */
[----:B------:R-:W-:Y:S05]  /*8cc0*/  @!P0 BRA `(.L_x_184) ;  /* 0x0000000000a88947 */ /* 0x000fea0003800000 */
[----:B------:R-:W-:-:S04]  /*8cd0*/  ULOP3.LUT UR8, UR13, 0x2, URZ, 0xfc, !UPT ;  /* 0x000000020d087892 */ /* 0x000fc8000f8efc3f */
[----:B------:R-:W-:-:S06]  /*8ce0*/  UISETP.NE.AND UP0, UPT, UR8, 0x3, UPT ;  /* 0x000000030800788c */ /* 0x000fcc000bf05270 */
[----:B------:R-:W-:-:S13]  /*8cf0*/  PLOP3.LUT P0, PT, PT, PT, UP0, 0x80, 0x0 ;  /* 0x000000000000781c */ /* 0x000fda0003f0f008 */
[----:B------:R-:W-:Y:S05]  /*8d00*/  @!P0 BRA `(.L_x_185) ;  /* 0x0000000000048947 */ /* 0x000fea0003800000 */
[----:B------:R-:W-:Y:S01]  /*8d10*/  BPT.TRAP 0x1 ;  /* 0x000000040000795c */ /* 0x000fe20000300000 */
.L_x_185:
[----:B------:R-:W0:Y:S01]  /*8d20*/  S2R R3, SR_CgaCtaId ;  /* 0x0000000000037919 */ /* 0x000e220000008800 */
[----:B------:R-:W-:Y:S02]  /*8d30*/  MOV R0, 0x400 ;  /* 0x0000040000007802 */ /* 0x000fe40000000f00 */
[----:B------:R-:W-:Y:S02]  /*8d40*/  SHF.L.U32 R2, R10, 0x1f, RZ ;  /* 0x0000001f0a027819 */ /* 0x000fe400000006ff */
[----:B0-----:R-:W-:-:S05]  /*8d50*/  LEA R0, R3, R0, 0x18 ;  /* 0x0000000003007211 */ /* 0x001fca00078ec0ff */
[----:B------:R-:W-:-:S04]  /*8d60*/  VIADD R0, R0, 0x20 ;  /* 0x0000002000007836 */ /* 0x000fc80000000000 */
[C---:B------:R-:W-:Y:S02]  /*8d70*/  IMAD R5, R11.reuse, 0x8, R0 ;  /* 0x000000080b057824 */ /* 0x040fe400078e0200 */
[----:B------:R-:W-:Y:S02]  /*8d80*/  VIADD R11, R11, 0x1 ;  /* 0x000000010b0b7836 */ /* 0x000fe40000000000 */
[----:B------:R-:W0:Y:S03]  /*8d90*/  SYNCS.PHASECHK.TRANS64.TRYWAIT P0, [R5+URZ], R2 ;  /* 0x00000002050075a7 */ /* 0x000e26000800017f */
[----:B------:R-:W-:-:S04]  /*8da0*/  ISETP.NE.AND P1, PT, R11, 0x4, PT ;  /* 0x000000040b00780c */ /* 0x000fc80003f25270 */
[----:B------:R-:W-:Y:S02]  /*8db0*/  SEL R3, RZ, 0x1, P1 ;  /* 0x00000001ff037807 */ /* 0x000fe40000800000 */
[----:B------:R-:W-:Y:S02]  /*8dc0*/  SEL R11, R11, RZ, P1 ;  /* 0x000000ff0b0b7207 */ /* 0x000fe40000800000 */
[----:B------:R-:W-:-:S03]  /*8dd0*/  LOP3.LUT R10, R10, R3, RZ, 0x3c, !PT ;  /* 0x000000030a0a7212 */ /* 0x000fc600078e3cff */
[----:B------:R-:W-:Y:S01]  /*8de0*/  IMAD R7, R11, 0x8, R0 ;  /* 0x000000080b077824 */ /* 0x000fe200078e0200 */
[----:B------:R-:W-:Y:S01]  /*8df0*/  SHF.L.U32 R4, R10, 0x1f, RZ ;  /* 0x0000001f0a047819 */ /* 0x000fe200000006ff */
[----:B0-----:R-:W-:Y:S06]  /*8e00*/  @!P0 BRA `(.L_x_186) ;  /* 0x0000000400108947 */ /* 0x001fec0003800000 */
.L_x_199:
[----:B------:R-:W1:Y:S01]  /*8e10*/  SYNCS.PHASECHK.TRANS64.TRYWAIT P0, [R7+URZ], R4 ;  /* 0x00000004070075a7 */ /* 0x000e62000800017f */
[----:B0-----:R-:W-:-:S05]  /*8e20*/  VIADD R2, R11, 0x1 ;  /* 0x000000010b027836 */ /* 0x001fca0000000000 */
[----:B------:R-:W-:-:S04]  /*8e30*/  ISETP.NE.AND P1, PT, R2, 0x4, PT ;  /* 0x000000040200780c */ /* 0x000fc80003f25270 */
[----:B------:R-:W-:Y:S02]  /*8e40*/  SEL R3, RZ, 0x1, P1 ;  /* 0x00000001ff037807 */ /* 0x000fe40000800000 */
[----:B------:R-:W-:Y:S02]  /*8e50*/  SEL R9, R2, RZ, P1 ;  /* 0x000000ff02097207 */ /* 0x000fe40000800000 */
[----:B------:R-:W-:-:S03]  /*8e60*/  LOP3.LUT R11, R10, R3, RZ, 0x3c, !PT ;  /* 0x000000030a0b7212 */ /* 0x000fc600078e3cff */
[----:B------:R-:W-:Y:S01]  /*8e70*/  IMAD R6, R9, 0x8, R0 ;  /* 0x0000000809067824 */ /* 0x000fe200078e0200 */
[----:B------:R-:W-:Y:S01]  /*8e80*/  SHF.L.U32 R5, R11, 0x1f, RZ ;  /* 0x0000001f0b057819 */ /* 0x000fe200000006ff */
[----:B-1----:R-:W-:Y:S06]  /*8e90*/  @!P0 BRA `(.L_x_187) ;  /* 0x0000000400008947 */ /* 0x002fec0003800000 */
.L_x_200:
[----:B------:R-:W1:Y:S01]  /*8ea0*/  SYNCS.PHASECHK.TRANS64.TRYWAIT P0, [R6+URZ], R5 ;  /* 0x00000005060075a7 */ /* 0x000e62000800017f */
[----:B------:R-:W-:-:S05]  /*8eb0*/  VIADD R2, R9, 0x1 ;  /* 0x0000000109027836 */ /* 0x000fca0000000000 */
[----:B------:R-:W-:-:S04]  /*8ec0*/  ISETP.NE.AND P1, PT, R2, 0x4, PT ;  /* 0x000000040200780c */ /* 0x000fc80003f25270 */
[----:B0-----:R-:W-:Y:S02]  /*8ed0*/  SEL R4, RZ, 0x1, P1 ;  /* 0x00000001ff047807 */ /* 0x001fe40000800000 */
[----:B------:R-:W-:Y:S02]  /*8ee0*/  SEL R3, R2, RZ, P1 ;  /* 0x000000ff02037207 */ /* 0x000fe40000800000 */
[----:B------:R-:W-:Y:S01]  /*8ef0*/  LOP3.LUT R4, R11, R4, RZ, 0x3c, !PT ;  /* 0x000000040b047212 */ /* 0x000fe200078e3cff */
[----:B-1----:R-:W-:Y:S06]  /*8f00*/  @!P0 BRA `(.L_x_188) ;  /* 0x0000000000f88947 */ /* 0x002fec0003800000 */
.L_x_201:
[----:B------:R-:W-:Y:S01]  /*8f10*/  IMAD R3, R3, 0x8, R0 ;  /* 0x0000000803037824 */ /* 0x000fe200078e0200 */
[----:B------:R-:W-:-:S07]  /*8f20*/  SHF.L.U32 R0, R4, 0x1f, RZ ;  /* 0x0000001f04007819 */ /* 0x000fce00000006ff */
.L_x_189:
[----:B-1----:R1:W2:Y:S02]  /*8f30*/  SYNCS.PHASECHK.TRANS64.TRYWAIT P0, [R3+URZ], R0 ;  /* 0x00000000030075a7 */ /* 0x0022a4000800017f */
[----:B--2---:R-:W-:Y:S05]  /*8f40*/  @!P0 NANOSLEEP.SYNCS 0x989680 ;  /* 0x009896800000895d */ /* 0x004fea0003900000 */
[----:B------:R-:W2:Y:S02]  /*8f50*/  @!P0 SYNCS.PHASECHK.TRANS64 P0, [R3+URZ], R0 ;  /* 0x00000000030085a7 */ /* 0x000ea4000800007f */
[----:B--2---:R-:W-:Y:S05]  /*8f60*/  @!P0 BRA `(.L_x_189) ;  /* 0xfffffffc00f08947 */ /* 0x004fea000383ffff */
.L_x_184:
[----:B------:R-:W-:Y:S05]  /*8f70*/  BSYNC B0 ;  /* 0x0000000000007941 */ /* 0x000fea0003800000 */
.L_x_183:
[----:B------:R-:W-:Y:S05]  /*8f80*/  EXIT ;  /* 0x000000000000794d */ /* 0x000fea0003800000 */
.L_x_14:
[----:B0-----:R0:W2:Y:S02]  /*8f90*/  SYNCS.PHASECHK.TRANS64.TRYWAIT P0, [R13+URZ+-0x8], R10 ;  /* 0xfffff80a0d0075a7 */ /* 0x0010a4000800017f */
[----:B--2---:R-:W-:Y:S05]  /*8fa0*/  @!P0 NANOSLEEP.SYNCS 0x989680 ;  /* 0x009896800000895d */ /* 0x004fea0003900000 */
[----:B------:R-:W2:Y:S02]  /*8fb0*/  @!P0 SYNCS.PHASECHK.TRANS64 P0, [R13+URZ+-0x8], R10 ;  /* 0xfffff80a0d0085a7 */ /* 0x000ea4000800007f */
[----:B--2---:R-:W-:Y:S05]  /*8fc0*/  @!P0 BRA `(.L_x_14) ;  /* 0xfffffffc00f08947 */ /* 0x004fea000383ffff */
[----:B------:R-:W-:Y:S05]  /*8fd0*/  BRA `(.L_x_190) ;  /* 0xffffff84005c7947 */ /* 0x000fea000383ffff */
.L_x_19:
[----:B--2---:R-:W-:-:S04]  /*8fe0*/  IMAD.U32 R11, RZ, RZ, UR4 ;  /* 0x00000004ff0b7e24 */ /* 0x004fc8000f8e00ff */
[----:B------:R2:W3:Y:S03]  /*8ff0*/  SYNCS.PHASECHK.TRANS64.TRYWAIT P0, [R11+URZ], R10 ;  /* 0x0000000a0b0075a7 */ /* 0x0004e6000800017f */
[----:B---3--:R-:W-:Y:S05]  /*9000*/  @!P0 NANOSLEEP.SYNCS 0x989680 ;  /* 0x009896800000895d */ /* 0x008fea0003900000 */
[----:B------:R-:W3:Y:S02]  /*9010*/  @!P0 SYNCS.PHASECHK.TRANS64 P0, [R11+URZ], R10 ;  /* 0x0000000a0b0085a7 */ /* 0x000ee4000800007f */
[----:B---3--:R-:W-:Y:S05]  /*9020*/  @!P0 BRA `(.L_x_19) ;  /* 0xfffffffc00ec8947 */ /* 0x008fea000383ffff */
[----:B------:R-:W-:Y:S05]  /*9030*/  BRA `(.L_x_18) ;  /* 0xffffff8800887947 */ /* 0x000fea000383ffff */
.L_x_25:
[----:B--2---:R-:W-:-:S04]  /*9040*/  IMAD.U32 R146, RZ, RZ, UR16 ;  /* 0x00000010ff927e24 */ /* 0x004fc8000f8e00ff */
[----:B------:R2:W3:Y:S03]  /*9050*/  SYNCS.PHASECHK.TRANS64.TRYWAIT P0, [R146+URZ], R11 ;  /* 0x0000000b920075a7 */ /* 0x0004e6000800017f */
[----:B---3--:R-:W-:Y:S05]  /*9060*/  @!P0 NANOSLEEP.SYNCS 0x989680 ;  /* 0x009896800000895d */ /* 0x008fea0003900000 */
[----:B------:R-:W3:Y:S02]  /*9070*/  @!P0 SYNCS.PHASECHK.TRANS64 P0, [R146+URZ], R11 ;  /* 0x0000000b920085a7 */ /* 0x000ee4000800007f */
[----:B---3--:R-:W-:Y:S05]  /*9080*/  @!P0 BRA `(.L_x_25) ;  /* 0xfffffffc00ec8947 */ /* 0x008fea000383ffff */
[----:B------:R-:W-:Y:S05]  /*9090*/  BRA `(.L_x_24) ;  /* 0xffffff9000ac7947 */ /* 0x000fea000383ffff */
.L_x_33:
[----:B---3--:R3:W4:Y:S02]  /*90a0*/  SYNCS.PHASECHK.TRANS64.TRYWAIT P0, [R13+URZ+0x8], R10 ;  /* 0x0000080a0d0075a7 */ /* 0x008724000800017f */
[----:B----4-:R-:W-:Y:S05]  /*90b0*/  @!P0 NANOSLEEP.SYNCS 0x989680 ;  /* 0x009896800000895d */ /* 0x010fea0003900000 */
[----:B------:R-:W4:Y:S02]  /*90c0*/  @!P0 SYNCS.PHASECHK.TRANS64 P0, [R13+URZ+0x8], R10 ;  /* 0x0000080a0d0085a7 */ /* 0x000f24000800007f */
[----:B----4-:R-:W-:Y:S05]  /*90d0*/  @!P0 BRA `(.L_x_33) ;  /* 0xfffffffc00f08947 */ /* 0x010fea000383ffff */
[----:B------:R-:W-:Y:S05]  /*90e0*/  BRA `(.L_x_191) ;  /* 0xffffff9c00c87947 */ /* 0x000fea000383ffff */
.L_x_170:
[----:B------:R-:W-:Y:S01]  /*90f0*/  BSSY B1, `(.L_x_192) ;  /* 0x0000006000017945 */ /* 0x000fe20003800000 */
[----:B------:R-:W-:-:S07]  /*9100*/  IMAD.MOV.U32 R6, RZ, RZ, -0x1 ;  /* 0xffffffffff067424 */ /* 0x000fce00078e00ff */
[----:B------:R-:W-:Y:S05]  /*9110*/  WARPSYNC.COLLECTIVE R6, `(.L_x_193) ;  /* 0x00000000060c7348 */ /* 0x000fea0003c00000 */
[----:B------:R-:W-:Y:S02]  /*9120*/  ELECT P1, UR62, PT ;  /* 0x00000000003e782f */ /* 0x000fe40003820000 */
[----:B------:R-:W-:Y:S01]  /*9130*/  MOV R6, UR62 ;  /* 0x0000003e00067c02 */ /* 0x000fe20008000f00 */
[----:B------:R-:W-:Y:S10]  /*9140*/  ENDCOLLECTIVE ;  /* 0x000000000000791b */ /* 0x000ff40003800000 */
.L_x_193:
[----:B------:R-:W-:Y:S05]  /*9150*/  BSYNC B1 ;  /* 0x0000000000017941 */ /* 0x000fea0003800000 */
.L_x_192:
[----:B------:R-:W-:Y:S05]  /*9160*/  BRA `(.L_x_194) ;  /* 0xfffffff000087947 */ /* 0x000fea000383ffff */
.L_x_173:
[----:B-1----:R1:W2:Y:S02]  /*9170*/  SYNCS.PHASECHK.TRANS64.TRYWAIT P1, [R13+URZ+0x20], R6 ;  /* 0x000020060d0075a7 */ /* 0x0022a4000802017f */
[----:B--2---:R-:W-:Y:S05]  /*9180*/  @!P1 NANOSLEEP.SYNCS 0x989680 ;  /* 0x009896800000995d */ /* 0x004fea0003900000 */
[----:B------:R-:W2:Y:S02]  /*9190*/  @!P1 SYNCS.PHASECHK.TRANS64 P1, [R13+URZ+0x20], R6 ;  /* 0x000020060d0095a7 */ /* 0x000ea4000802007f */
[----:B--2---:R-:W-:Y:S05]  /*91a0*/  @!P1 BRA `(.L_x_173) ;  /* 0xfffffffc00f09947 */ /* 0x004fea000383ffff */
[----:B------:R-:W-:Y:S05]  /*91b0*/  BRA `(.L_x_195) ;  /* 0xfffffff0003c7947 */ /* 0x000fea000383ffff */
.L_x_182:
[----:B------:R-:W-:Y:S01]  /*91c0*/  BSSY B0, `(.L_x_196) ;  /* 0x0000006000007945 */ /* 0x000fe20003800000 */
[----:B------:R-:W-:-:S07]  /*91d0*/  IMAD.MOV.U32 R6, RZ, RZ, -0x1 ;  /* 0xffffffffff067424 */ /* 0x000fce00078e00ff */
[----:B------:R-:W-:Y:S05]  /*91e0*/  WARPSYNC.COLLECTIVE R6, `(.L_x_197) ;  /* 0x00000000060c7348 */ /* 0x000fea0003c00000 */
[----:B------:R-:W-:Y:S02]  /*91f0*/  ELECT P1, UR62, PT ;  /* 0x00000000003e782f */ /* 0x000fe40003820000 */
[----:B------:R-:W-:Y:S01]  /*9200*/  MOV R6, UR62 ;  /* 0x0000003e00067c02 */ /* 0x000fe20008000f00 */
[----:B------:R-:W-:Y:S10]  /*9210*/  ENDCOLLECTIVE ;  /* 0x000000000000791b */ /* 0x000ff40003800000 */
.L_x_197:
[----:B------:R-:W-:Y:S05]  /*9220*/  BSYNC B0 ;  /* 0x0000000000007941 */ /* 0x000fea0003800000 */
.L_x_196:
[----:B------:R-:W-:Y:S01]  /*9230*/  PLOP3.LUT P0, PT, P1, PT, PT, 0x80, 0x0 ;  /* 0x000000000000781c */ /* 0x000fe20000f0f070 */
[----:B------:R-:W-:-:S12]  /*9240*/  BRA `(.L_x_198) ;  /* 0xfffffff800987947 */ /* 0x000fd8000383ffff */
.L_x_186:
[----:B0-----:R0:W1:Y:S02]  /*9250*/  SYNCS.PHASECHK.TRANS64.TRYWAIT P0, [R5+URZ], R2 ;  /* 0x00000002050075a7 */ /* 0x001064000800017f */
[----:B-1----:R-:W-:Y:S05]  /*9260*/  @!P0 NANOSLEEP.SYNCS 0x989680 ;  /* 0x009896800000895d */ /* 0x002fea0003900000 */
[----:B------:R-:W1:Y:S02]  /*9270*/  @!P0 SYNCS.PHASECHK.TRANS64 P0, [R5+URZ], R2 ;  /* 0x00000002050085a7 */ /* 0x000e64000800007f */
[----:B-1----:R-:W-:Y:S05]  /*9280*/  @!P0 BRA `(.L_x_186) ;  /* 0xfffffffc00f08947 */ /* 0x002fea000383ffff */
[----:B------:R-:W-:Y:S05]  /*9290*/  BRA `(.L_x_199) ;  /* 0xfffffff800dc7947 */ /* 0x000fea000383ffff */
.L_x_187:
[----:B0-----:R0:W1:Y:S02]  /*92a0*/  SYNCS.PHASECHK.TRANS64.TRYWAIT P0, [R7+URZ], R4 ;  /* 0x00000004070075a7 */ /* 0x001064000800017f */
[----:B-1----:R-:W-:Y:S05]  /*92b0*/  @!P0 NANOSLEEP.SYNCS 0x989680 ;  /* 0x009896800000895d */ /* 0x002fea0003900000 */
[----:B------:R-:W1:Y:S02]  /*92c0*/  @!P0 SYNCS.PHASECHK.TRANS64 P0, [R7+URZ], R4 ;  /* 0x00000004070085a7 */ /* 0x000e64000800007f */
[----:B-1----:R-:W-:Y:S05]  /*92d0*/  @!P0 BRA `(.L_x_187) ;  /* 0xfffffffc00f08947 */ /* 0x002fea000383ffff */
[----:B------:R-:W-:Y:S05]  /*92e0*/  BRA `(.L_x_200) ;  /* 0xfffffff800ec7947 */ /* 0x000fea000383ffff */
.L_x_188:
[----:B0-----:R0:W1:Y:S02]  /*92f0*/  SYNCS.PHASECHK.TRANS64.TRYWAIT P0, [R6+URZ], R5 ;  /* 0x00000005060075a7 */ /* 0x001064000800017f */
[----:B-1----:R-:W-:Y:S05]  /*9300*/  @!P0 NANOSLEEP.SYNCS 0x989680 ;  /* 0x009896800000895d */ /* 0x002fea0003900000 */
[----:B------:R-:W1:Y:S02]  /*9310*/  @!P0 SYNCS.PHASECHK.TRANS64 P0, [R6+URZ], R5 ;  /* 0x00000005060085a7 */ /* 0x000e64000800007f */
[----:B-1----:R-:W-:Y:S05]  /*9320*/  @!P0 BRA `(.L_x_188) ;  /* 0xfffffffc00f08947 */ /* 0x002fea000383ffff */
[----:B------:R-:W-:Y:S05]  /*9330*/  BRA `(.L_x_201) ;  /* 0xfffffff800f47947 */ /* 0x000fea000383ffff */
.L_x_202:
[----:B------:R-:W-:-:S00]  /*9340*/  BRA `(.L_x_202) ;  /* 0xfffffffc00fc7947 */ /* 0x000fc0000383ffff */
[----:B------:R-:W-:-:S00]  /*9350*/  NOP ;  /* 0x0000000000007918 */ /* 0x000fc00000000000 */
        /* <DEDUP_REMOVED lines=10> */
.L_x_203:


//--------------------- .nv.shared._ZN7cutlass13device_kernelINS_4gemm6kernel13GemmUniversalIN4cute5tupleIJiiiiEEENS1_10collective13CollectiveMmaINS1_37MainloopSm90TmaGmmaWarpSpecializedFP8ILi4ENS5_IJNS4_1CILi1EEESB_SB_EEENS1_32KernelTmaWarpSpecializedPingpongEEENS5_IJNSA_ILi64EEENSA_ILi128EEENSA_ILi32EEEEEENS_12float_e5m2_tENS5_IJlSB_lEEESJ_SK_NS4_8TiledMMAINS4_8MMA_AtomIJNS4_4SM904GMMA31MMA_64x128x32_F32E5M2E5M2_SS_TNILNSO_7ScaleInE1ELSQ_1EEEEEENS4_6LayoutISC_NS5_IJNSA_ILi0EEESU_SU_EEEEENS5_IJNS4_10UnderscoreESX_SX_EEEEENS4_13SM90_TMA_LOADENS4_14ComposedLayoutINS4_7SwizzleILi1ELi4ELi3EEENS4_18smem_ptr_flag_bitsILi8EEENST_INS5_IJNSA_ILi8EEESH_EEENS5_IJSH_SB_EEEEEEEvNS4_8identityES10_S1A_vS1B_EENS_8epilogue10collective6detail29Sm90TmaWarpSpecializedAdapterINS1E_15DefaultEpilogueISJ_SK_SK_NS1D_6thread17LinearCombinationISJ_Li1EffLNS1I_9ScaleType4KindE0ELNS_15FloatRoundStyleE2ESJ_EENS1_15EpilogueDefaultEEEEEvvEEEEvNT_6ParamsE --------------------------
	.section	.nv.shared._ZN7cutlass13device_kernelINS_4gemm6kernel13GemmUniversalIN4cute5tupleIJiiiiEEENS1_10collective13CollectiveMmaINS1_37MainloopSm90TmaGmmaWarpSpecializedFP8ILi4ENS5_IJNS4_1CILi1EEESB_SB_EEENS1_32KernelTmaWarpSpecializedPingpongEEENS5_IJNSA_ILi64EEENSA_ILi128EEENSA_ILi32EEEEEENS_12float_e5m2_tENS5_IJlSB_lEEESJ_SK_NS4_8TiledMMAINS4_8MMA_AtomIJNS4_4SM904GMMA31MMA_64x128x32_F32E5M2E5M2_SS_TNILNSO_7ScaleInE1ELSQ_1EEEEEENS4_6LayoutISC_NS5_IJNSA_ILi0EEESU_SU_EEEEENS5_IJNS4_10UnderscoreESX_SX_EEEEENS4_13SM90_TMA_LOADENS4_14ComposedLayoutINS4_7SwizzleILi1ELi4ELi3EEENS4_18smem_ptr_flag_bitsILi8EEENST_INS5_IJNSA_ILi8EEESH_EEENS5_IJSH_SB_EEEEEEEvNS4_8identityES10_S1A_vS1B_EENS_8epilogue10collective6detail29Sm90TmaWarpSpecializedAdapterINS1E_15DefaultEpilogueISJ_SK_SK_NS1D_6thread17LinearCombinationISJ_Li1EffLNS1I_9ScaleType4KindE0ELNS_15FloatRoundStyleE2ESJ_EENS1_15EpilogueDefaultEEEEEvvEEEEvNT_6ParamsE,"aw",@nobits
	.sectionflags	@""
	.align	16
	.zero		1024


//--------------------- .nv.shared.reserved.0     --------------------------
	.section	.nv.shared.reserved.0,"aw",@nobits
	.weak		__nv_reservedSMEM_offset_0_alias
	.size		__nv_reservedSMEM_offset_0_alias, 0, 0
	.other		__nv_reservedSMEM_offset_0_alias,@"STO_CUDA_RESERVED_SHARED STV_DEFAULT"
__nv_reservedSMEM_offset_0_alias:
	.zero		0


//--------------------- .nv.global                --------------------------
	.section	.nv.global,"aw",@nobits
.nv.global:
	.type		_ZN39_INTERNAL_0672238d_4_k_cu_da898cbe_45884cute1_E,@object
	.size		_ZN39_INTERNAL_0672238d_4_k_cu_da898cbe_45884cute1_E,(_ZN39_INTERNAL_0672238d_4_k_cu_da898cbe_45884cuda3std3__45__cpo6cbeginE - _ZN39_INTERNAL_0672238d_4_k_cu_da898cbe_45884cute1_E)
_ZN39_INTERNAL_0672238d_4_k_cu_da898cbe_45884cute1_E:
	.zero		1
	.type		_ZN39_INTERNAL_0672238d_4_k_cu_da898cbe_45884cuda3std3__45__cpo6cbeginE,@object
	.size		_ZN39_INTERNAL_0672238d_4_k_cu_da898cbe_45884cuda3std3__45__cpo6cbeginE,(_ZN39_INTERNAL_0672238d_4_k_cu_da898cbe_45884cuda3std3__48in_placeE - _ZN39_INTERNAL_0672238d_4_k_cu_da898cbe_45884cuda3std3__45__cpo6cbeginE)
_ZN39_INTERNAL_0672238d_4_k_cu_da898cbe_45884cuda3std3__45__cpo6cbeginE:
	.zero		1
	.type		_ZN39_INTERNAL_0672238d_4_k_cu_da898cbe_45884cuda3std3__48in_placeE,@object
	.size		_ZN39_INTERNAL_0672238d_4_k_cu_da898cbe_45884cuda3std3__48in_placeE,(_ZN39_INTERNAL_0672238d_4_k_cu_da898cbe_45884cuda3std6ranges3__45__cpo9iter_moveE - _ZN39_INTERNAL_0672238d_4_k_cu_da898cbe_45884cuda3std3__48in_placeE)
_ZN39_INTERNAL_0672238d_4_k_cu_da898cbe_45884cuda3std3__48in_placeE:
	.zero		1
	.type		_ZN39_INTERNAL_0672238d_4_k_cu_da898cbe_45884cuda3std6ranges3__45__cpo9iter_moveE,@object
	.size		_ZN39_INTERNAL_0672238d_4_k_cu_da898cbe_45884cuda3std6ranges3__45__cpo9iter_moveE,(_ZN39_INTERNAL_0672238d_4_k_cu_da898cbe_45884cuda3std3__45__cpo5beginE - _ZN39_INTERNAL_0672238d_4_k_cu_da898cbe_45884cuda3std6ranges3__45__cpo9iter_moveE)
_ZN39_INTERNAL_0672238d_4_k_cu_da898cbe_45884cuda3std6ranges3__45__cpo9iter_moveE:
	.zero		1
	.type		_ZN39_INTERNAL_0672238d_4_k_cu_da898cbe_45884cuda3std3__45__cpo5beginE,@object
	.size		_ZN39_INTERNAL_0672238d_4_k_cu_da898cbe_45884cuda3std3__45__cpo5beginE,(_ZN39_INTERNAL_0672238d_4_k_cu_da898cbe_45884cuda3std3__441_GLOBAL__N__0672238d_4_k_cu_da898cbe_45886ignoreE - _ZN39_INTERNAL_0672238d_4_k_cu_da898cbe_45884cuda3std3__45__cpo5beginE)
_ZN39_INTERNAL_0672238d_4_k_cu_da898cbe_45884cuda3std3__45__cpo5beginE:
	.zero		1
	.type		_ZN39_INTERNAL_0672238d_4_k_cu_da898cbe_45884cuda3std3__441_GLOBAL__N__0672238d_4_k_cu_da898cbe_45886ignoreE,@object
	.size		_ZN39_INTERNAL_0672238d_4_k_cu_da898cbe_45884cuda3std3__441_GLOBAL__N__0672238d_4_k_cu_da898cbe_45886ignoreE,(_ZN39_INTERNAL_0672238d_4_k_cu_da898cbe_45884cute7productE - _ZN39_INTERNAL_0672238d_4_k_cu_da898cbe_45884cuda3std3__441_GLOBAL__N__0672238d_4_k_cu_da898cbe_45886ignoreE)
_ZN39_INTERNAL_0672238d_4_k_cu_da898cbe_45884cuda3std3__441_GLOBAL__N__0672238d_4_k_cu_da898cbe_45886ignoreE:
	.zero		1
	.type		_ZN39_INTERNAL_0672238d_4_k_cu_da898cbe_45884cute7productE,@object
	.size		_ZN39_INTERNAL_0672238d_4_k_cu_da898cbe_45884cute7productE,(_ZN39_INTERNAL_0672238d_4_k_cu_da898cbe_45884cuda3std3__45__cpo3endE - _ZN39_INTERNAL_0672238d_4_k_cu_da898cbe_45884cute7productE)
_ZN39_INTERNAL_0672238d_4_k_cu_da898cbe_45884cute7productE:
	.zero		1
	.type		_ZN39_INTERNAL_0672238d_4_k_cu_da898cbe_45884cuda3std3__45__cpo3endE,@object
	.size		_ZN39_INTERNAL_0672238d_4_k_cu_da898cbe_45884cuda3std3__45__cpo3endE,(_ZN39_INTERNAL_0672238d_4_k_cu_da898cbe_45884cuda3std3__419piecewise_constructE - _ZN39_INTERNAL_0672238d_4_k_cu_da898cbe_45884cuda3std3__45__cpo3endE)
_ZN39_INTERNAL_0672238d_4_k_cu_da898cbe_45884cuda3std3__45__cpo3endE:
	.zero		1
	.type		_ZN39_INTERNAL_0672238d_4_k_cu_da898cbe_45884cuda3std3__419piecewise_constructE,@object
	.size		_ZN39_INTERNAL_0672238d_4_k_cu_da898cbe_45884cuda3std3__419piecewise_constructE,(_ZN39_INTERNAL_0672238d_4_k_cu_da898cbe_45884cuda3std3__45__cpo4cendE - _ZN39_INTERNAL_0672238d_4_k_cu_da898cbe_45884cuda3std3__419piecewise_constructE)
_ZN39_INTERNAL_0672238d_4_k_cu_da898cbe_45884cuda3std3__419piecewise_constructE:
	.zero		1
	.type		_ZN39_INTERNAL_0672238d_4_k_cu_da898cbe_45884cuda3std3__45__cpo4cendE,@object
	.size		_ZN39_INTERNAL_0672238d_4_k_cu_da898cbe_45884cuda3std3__45__cpo4cendE,(_ZN39_INTERNAL_0672238d_4_k_cu_da898cbe_45884cuda3std6ranges3__45__cpo4swapE - _ZN39_INTERNAL_0672238d_4_k_cu_da898cbe_45884cuda3std3__45__cpo4cendE)
_ZN39_INTERNAL_0672238d_4_k_cu_da898cbe_45884cuda3std3__45__cpo4cendE:
	.zero		1
	.type		_ZN39_INTERNAL_0672238d_4_k_cu_da898cbe_45884cuda3std6ranges3__45__cpo4swapE,@object
	.size		_ZN39_INTERNAL_0672238d_4_k_cu_da898cbe_45884cuda3std6ranges3__45__cpo4swapE,(.L_7 - _ZN39_INTERNAL_0672238d_4_k_cu_da898cbe_45884cuda3std6ranges3__45__cpo4swapE)
_ZN39_INTERNAL_0672238d_4_k_cu_da898cbe_45884cuda3std6ranges3__45__cpo4swapE:
	.zero		1
.L_7:


//--------------------- .nv.constant0._ZN7cutlass13device_kernelINS_4gemm6kernel13GemmUniversalIN4cute5tupleIJiiiiEEENS1_10collective13CollectiveMmaINS1_37MainloopSm90TmaGmmaWarpSpecializedFP8ILi4ENS5_IJNS4_1CILi1EEESB_SB_EEENS1_32KernelTmaWarpSpecializedPingpongEEENS5_IJNSA_ILi64EEENSA_ILi128EEENSA_ILi32EEEEEENS_12float_e5m2_tENS5_IJlSB_lEEESJ_SK_NS4_8TiledMMAINS4_8MMA_AtomIJNS4_4SM904GMMA31MMA_64x128x32_F32E5M2E5M2_SS_TNILNSO_7ScaleInE1ELSQ_1EEEEEENS4_6LayoutISC_NS5_IJNSA_ILi0EEESU_SU_EEEEENS5_IJNS4_10UnderscoreESX_SX_EEEEENS4_13SM90_TMA_LOADENS4_14ComposedLayoutINS4_7SwizzleILi1ELi4ELi3EEENS4_18smem_ptr_flag_bitsILi8EEENST_INS5_IJNSA_ILi8EEESH_EEENS5_IJSH_SB_EEEEEEEvNS4_8identityES10_S1A_vS1B_EENS_8epilogue10collective6detail29Sm90TmaWarpSpecializedAdapterINS1E_15DefaultEpilogueISJ_SK_SK_NS1D_6thread17LinearCombinationISJ_Li1EffLNS1I_9ScaleType4KindE0ELNS_15FloatRoundStyleE2ESJ_EENS1_15EpilogueDefaultEEEEEvvEEEEvNT_6ParamsE --------------------------
	.section	.nv.constant0._ZN7cutlass13device_kernelINS_4gemm6kernel13GemmUniversalIN4cute5tupleIJiiiiEEENS1_10collective13CollectiveMmaINS1_37MainloopSm90TmaGmmaWarpSpecializedFP8ILi4ENS5_IJNS4_1CILi1EEESB_SB_EEENS1_32KernelTmaWarpSpecializedPingpongEEENS5_IJNSA_ILi64EEENSA_ILi128EEENSA_ILi32EEEEEENS_12float_e5m2_tENS5_IJlSB_lEEESJ_SK_NS4_8TiledMMAINS4_8MMA_AtomIJNS4_4SM904GMMA31MMA_64x128x32_F32E5M2E5M2_SS_TNILNSO_7ScaleInE1ELSQ_1EEEEEENS4_6LayoutISC_NS5_IJNSA_ILi0EEESU_SU_EEEEENS5_IJNS4_10UnderscoreESX_SX_EEEEENS4_13SM90_TMA_LOADENS4_14ComposedLayoutINS4_7SwizzleILi1ELi4ELi3EEENS4_18smem_ptr_flag_bitsILi8EEENST_INS5_IJNSA_ILi8EEESH_EEENS5_IJSH_SB_EEEEEEEvNS4_8identityES10_S1A_vS1B_EENS_8epilogue10collective6detail29Sm90TmaWarpSpecializedAdapterINS1E_15DefaultEpilogueISJ_SK_SK_NS1D_6thread17LinearCombinationISJ_Li1EffLNS1I_9ScaleType4KindE0ELNS_15FloatRoundStyleE2ESJ_EENS1_15EpilogueDefaultEEEEEvvEEEEvNT_6ParamsE,"a",@progbits
	.sectionflags	@""
	.align	4
.nv.constant0._ZN7cutlass13device_kernelINS_4gemm6kernel13GemmUniversalIN4cute5tupleIJiiiiEEENS1_10collective13CollectiveMmaINS1_37MainloopSm90TmaGmmaWarpSpecializedFP8ILi4ENS5_IJNS4_1CILi1EEESB_SB_EEENS1_32KernelTmaWarpSpecializedPingpongEEENS5_IJNSA_ILi64EEENSA_ILi128EEENSA_ILi32EEEEEENS_12float_e5m2_tENS5_IJlSB_lEEESJ_SK_NS4_8TiledMMAINS4_8MMA_AtomIJNS4_4SM904GMMA31MMA_64x128x32_F32E5M2E5M2_SS_TNILNSO_7ScaleInE1ELSQ_1EEEEEENS4_6LayoutISC_NS5_IJNSA_ILi0EEESU_SU_EEEEENS5_IJNS4_10UnderscoreESX_SX_EEEEENS4_13SM90_TMA_LOADENS4_14ComposedLayoutINS4_7SwizzleILi1ELi4ELi3EEENS4_18smem_ptr_flag_bitsILi8EEENST_INS5_IJNSA_ILi8EEESH_EEENS5_IJSH_SB_EEEEEEEvNS4_8identityES10_S1A_vS1B_EENS_8epilogue10collective6detail29Sm90TmaWarpSpecializedAdapterINS1E_15DefaultEpilogueISJ_SK_SK_NS1D_6thread17LinearCombinationISJ_Li1EffLNS1I_9ScaleType4KindE0ELNS_15FloatRoundStyleE2ESJ_EENS1_15EpilogueDefaultEEEEEvvEEEEvNT_6ParamsE:
	.zero		1664


//--------------------- SYMBOLS --------------------------

	.type		.nv.reservedSmem.offset0,@object
	.size		.nv.reservedSmem.offset0,0x4
